	.target	sm_90a

	.elftype	@"ET_EXEC"


//--------------------- .note.nv.tkinfo           --------------------------
	.section	.note.nv.tkinfo,"",@"SHT_NOTE"
	.sectionflags	@"SHF_NOTE_NV_TKINFO"
	.tkinfo
        /*0018*/ 	.word	0x00000002
        /*0030*/ 	.string	""
        /*0030*/ 	.string	"ptxas"
        /*0030*/ 	.string	"Cuda compilation tools, release 13.0, V13.0.88"
        /*0030*/ 	.string	"Build cuda_13.0.r13.0/compiler.36424714_0"
        /*0030*/ 	.string	"-arch sm_90a -m 64 "



//--------------------- .note.nv.cuinfo           --------------------------
	.section	.note.nv.cuinfo,"",@"SHT_NOTE"
	.sectionflags	@"SHF_NOTE_NV_CUINFO"
        /*0018*/ 	.short	0x0002
        /*001a*/ 	.short	0x005a
        /*001c*/ 	.short	0x0082
	.zero		2


//--------------------- .nv.info                  --------------------------
	.section	.nv.info,"",@"SHT_CUDA_INFO"
	.align	4


	//----- nvinfo : EIATTR_REGCOUNT
	.align		4
        /*0000*/ 	.byte	0x04, 0x2f
        /*0002*/ 	.short	(.L_12 - .L_11)
	.align		4
.L_11:
        /*0004*/ 	.word	index@(_ZN7cutlass13device_kernelINS_4gemm6kernel13GemmUniversalIN4cute5tupleIJiiiiEEENS1_10collective13CollectiveMmaINS1_37MainloopSm90TmaGmmaWarpSpecializedFP8ILi3ENS5_IJNS4_1CILi1EEESB_SB_EEENS1_35KernelTmaWarpSpecializedCooperativeEEENS5_IJNSA_ILi512EEENSA_ILi32EEENSA_ILi128EEEEEENS_12float_e4m3_tENS5_IJlSB_lEEESJ_SK_NS4_8TiledMMAINS4_8MMA_AtomIJNS4_4SM904GMMA30MMA_64x32x32_F32E4M3E4M3_SS_TNILNSO_7ScaleInE1ELSQ_1EEEEEENS4_6LayoutINS5_IJNSA_ILi2EEESB_SB_EEENS5_IJSB_NSA_ILi0EEESW_EEEEENS5_IJNS4_10UnderscoreESZ_SZ_EEEEENS4_13SM90_TMA_LOADENS4_14ComposedLayoutINS4_7SwizzleILi3ELi4ELi3EEENS4_18smem_ptr_flag_bitsILi8EEENST_INS5_IJNSA_ILi8EEESH_EEENS5_IJSH_SB_EEEEEEEvNS4_8identityES12_S1C_vS1D_EENS_8epilogue10collective6detail29Sm90TmaWarpSpecializedAdapterINS1G_15DefaultEpilogueISJ_SK_SK_NS1F_6thread17LinearCombinationISJ_Li1EffLNS1K_9ScaleType4KindE0ELNS_15FloatRoundStyleE2ESJ_EENS1_15EpilogueDefaultEEEEEvvEEEEvNT_6ParamsE)
        /*0008*/ 	.word	0x000000a8


	//----- nvinfo : EIATTR_FRAME_SIZE
	.align		4
.L_12:
        /*000c*/ 	.byte	0x04, 0x11
        /*000e*/ 	.short	(.L_14 - .L_13)
	.align		4
.L_13:
        /*0010*/ 	.word	index@(_ZN7cutlass13device_kernelINS_4gemm6kernel13GemmUniversalIN4cute5tupleIJiiiiEEENS1_10collective13CollectiveMmaINS1_37MainloopSm90TmaGmmaWarpSpecializedFP8ILi3ENS5_IJNS4_1CILi1EEESB_SB_EEENS1_35KernelTmaWarpSpecializedCooperativeEEENS5_IJNSA_ILi512EEENSA_ILi32EEENSA_ILi128EEEEEENS_12float_e4m3_tENS5_IJlSB_lEEESJ_SK_NS4_8TiledMMAINS4_8MMA_AtomIJNS4_4SM904GMMA30MMA_64x32x32_F32E4M3E4M3_SS_TNILNSO_7ScaleInE1ELSQ_1EEEEEENS4_6LayoutINS5_IJNSA_ILi2EEESB_SB_EEENS5_IJSB_NSA_ILi0EEESW_EEEEENS5_IJNS4_10UnderscoreESZ_SZ_EEEEENS4_13SM90_TMA_LOADENS4_14ComposedLayoutINS4_7SwizzleILi3ELi4ELi3EEENS4_18smem_ptr_flag_bitsILi8EEENST_INS5_IJNSA_ILi8EEESH_EEENS5_IJSH_SB_EEEEEEEvNS4_8identityES12_S1C_vS1D_EENS_8epilogue10collective6detail29Sm90TmaWarpSpecializedAdapterINS1G_15DefaultEpilogueISJ_SK_SK_NS1F_6thread17LinearCombinationISJ_Li1EffLNS1K_9ScaleType4KindE0ELNS_15FloatRoundStyleE2ESJ_EENS1_15EpilogueDefaultEEEEEvvEEEEvNT_6ParamsE)
        /*0014*/ 	.word	0x00000000


	//----- nvinfo : EIATTR_MIN_STACK_SIZE
	.align		4
.L_14:
        /*0018*/ 	.byte	0x04, 0x12
        /*001a*/ 	.short	(.L_16 - .L_15)
	.align		4
.L_15:
        /*001c*/ 	.word	index@(_ZN7cutlass13device_kernelINS_4gemm6kernel13GemmUniversalIN4cute5tupleIJiiiiEEENS1_10collective13CollectiveMmaINS1_37MainloopSm90TmaGmmaWarpSpecializedFP8ILi3ENS5_IJNS4_1CILi1EEESB_SB_EEENS1_35KernelTmaWarpSpecializedCooperativeEEENS5_IJNSA_ILi512EEENSA_ILi32EEENSA_ILi128EEEEEENS_12float_e4m3_tENS5_IJlSB_lEEESJ_SK_NS4_8TiledMMAINS4_8MMA_AtomIJNS4_4SM904GMMA30MMA_64x32x32_F32E4M3E4M3_SS_TNILNSO_7ScaleInE1ELSQ_1EEEEEENS4_6LayoutINS5_IJNSA_ILi2EEESB_SB_EEENS5_IJSB_NSA_ILi0EEESW_EEEEENS5_IJNS4_10UnderscoreESZ_SZ_EEEEENS4_13SM90_TMA_LOADENS4_14ComposedLayoutINS4_7SwizzleILi3ELi4ELi3EEENS4_18smem_ptr_flag_bitsILi8EEENST_INS5_IJNSA_ILi8EEESH_EEENS5_IJSH_SB_EEEEEEEvNS4_8identityES12_S1C_vS1D_EENS_8epilogue10collective6detail29Sm90TmaWarpSpecializedAdapterINS1G_15DefaultEpilogueISJ_SK_SK_NS1F_6thread17LinearCombinationISJ_Li1EffLNS1K_9ScaleType4KindE0ELNS_15FloatRoundStyleE2ESJ_EENS1_15EpilogueDefaultEEEEEvvEEEEvNT_6ParamsE)
        /*0020*/ 	.word	0x00000000
.L_16:


//--------------------- .nv.compat                --------------------------
	.section	.nv.compat,"",@"SHT_CUDA_COMPAT_INFO"
	.align	4
        /*0000*/ 	.byte	0x02, 0x09, 0x01, 0x00, 0x02, 0x02, 0x04, 0x00, 0x02, 0x05, 0x05, 0x00, 0x03, 0x07, 0x01, 0x01
        /*0010*/ 	.byte	0x02, 0x03, 0x01, 0x00, 0x02, 0x06, 0x01, 0x00, 0x04, 0x0b, 0x08, 0x00, 0x00, 0x00, 0x00, 0x00
        /*0020*/ 	.byte	0x00, 0x00, 0x00, 0x00


//--------------------- .nv.info._ZN7cutlass13device_kernelINS_4gemm6kernel13GemmUniversalIN4cute5tupleIJiiiiEEENS1_10collective13CollectiveMmaINS1_37MainloopSm90TmaGmmaWarpSpecializedFP8ILi3ENS5_IJNS4_1CILi1EEESB_SB_EEENS1_35KernelTmaWarpSpecializedCooperativeEEENS5_IJNSA_ILi512EEENSA_ILi32EEENSA_ILi128EEEEEENS_12float_e4m3_tENS5_IJlSB_lEEESJ_SK_NS4_8TiledMMAINS4_8MMA_AtomIJNS4_4SM904GMMA30MMA_64x32x32_F32E4M3E4M3_SS_TNILNSO_7ScaleInE1ELSQ_1EEEEEENS4_6LayoutINS5_IJNSA_ILi2EEESB_SB_EEENS5_IJSB_NSA_ILi0EEESW_EEEEENS5_IJNS4_10UnderscoreESZ_SZ_EEEEENS4_13SM90_TMA_LOADENS4_14ComposedLayoutINS4_7SwizzleILi3ELi4ELi3EEENS4_18smem_ptr_flag_bitsILi8EEENST_INS5_IJNSA_ILi8EEESH_EEENS5_IJSH_SB_EEEEEEEvNS4_8identityES12_S1C_vS1D_EENS_8epilogue10collective6detail29Sm90TmaWarpSpecializedAdapterINS1G_15DefaultEpilogueISJ_SK_SK_NS1F_6thread17LinearCombinationISJ_Li1EffLNS1K_9ScaleType4KindE0ELNS_15FloatRoundStyleE2ESJ_EENS1_15EpilogueDefaultEEEEEvvEEEEvNT_6ParamsE --------------------------
	.section	.nv.info._ZN7cutlass13device_kernelINS_4gemm6kernel13GemmUniversalIN4cute5tupleIJiiiiEEENS1_10collective13CollectiveMmaINS1_37MainloopSm90TmaGmmaWarpSpecializedFP8ILi3ENS5_IJNS4_1CILi1EEESB_SB_EEENS1_35KernelTmaWarpSpecializedCooperativeEEENS5_IJNSA_ILi512EEENSA_ILi32EEENSA_ILi128EEEEEENS_12float_e4m3_tENS5_IJlSB_lEEESJ_SK_NS4_8TiledMMAINS4_8MMA_AtomIJNS4_4SM904GMMA30MMA_64x32x32_F32E4M3E4M3_SS_TNILNSO_7ScaleInE1ELSQ_1EEEEEENS4_6LayoutINS5_IJNSA_ILi2EEESB_SB_EEENS5_IJSB_NSA_ILi0EEESW_EEEEENS5_IJNS4_10UnderscoreESZ_SZ_EEEEENS4_13SM90_TMA_LOADENS4_14ComposedLayoutINS4_7SwizzleILi3ELi4ELi3EEENS4_18smem_ptr_flag_bitsILi8EEENST_INS5_IJNSA_ILi8EEESH_EEENS5_IJSH_SB_EEEEEEEvNS4_8identityES12_S1C_vS1D_EENS_8epilogue10collective6detail29Sm90TmaWarpSpecializedAdapterINS1G_15DefaultEpilogueISJ_SK_SK_NS1F_6thread17LinearCombinationISJ_Li1EffLNS1K_9ScaleType4KindE0ELNS_15FloatRoundStyleE2ESJ_EENS1_15EpilogueDefaultEEEEEvvEEEEvNT_6ParamsE,"",@"SHT_CUDA_INFO"
	.sectionflags	@""
	.align	4


	//----- nvinfo : EIATTR_CUDA_API_VERSION
	.align		4
        /*0000*/ 	.byte	0x04, 0x37
        /*0002*/ 	.short	(.L_18 - .L_17)
.L_17:
        /*0004*/ 	.word	0x00000082


	//----- nvinfo : EIATTR_KPARAM_INFO
	.align		4
.L_18:
        /*0008*/ 	.byte	0x04, 0x17
        /*000a*/ 	.short	(.L_20 - .L_19)
.L_19:
        /*000c*/ 	.word	0x00000000
        /*0010*/ 	.short	0x0000
        /*0012*/ 	.short	0x0070
        /*0014*/ 	.byte	0x00, 0xf0, 0x01, 0x10


	//----- nvinfo : EIATTR_SPARSE_MMA_MASK
	.align		4
.L_20:
        /*0018*/ 	.byte	0x03, 0x50
        /*001a*/ 	.short	0x0000


	//----- nvinfo : EIATTR_MAXREG_COUNT
	.align		4
        /*001c*/ 	.byte	0x03, 0x1b
        /*001e*/ 	.short	0x00a8


	//----- nvinfo : EIATTR_NUM_BARRIERS
	.align		4
        /*0020*/ 	.byte	0x02, 0x4c
        /*0022*/ 	.byte	0x01
	.zero		1


	//----- nvinfo : EIATTR_MERCURY_ISA_VERSION
	.align		4
        /*0024*/ 	.byte	0x03, 0x5f
        /*0026*/ 	.short	0x0101


	//----- nvinfo : EIATTR_INT_WARP_WIDE_INSTR_OFFSETS
	.align		4
        /*0028*/ 	.byte	0x04, 0x31
        /*002a*/ 	.short	(.L_22 - .L_21)


	//   ....[0]....
.L_21:
        /*002c*/ 	.word	0x000003c0


	//   ....[1]....
        /*0030*/ 	.word	0x000003d0


	//   ....[2]....
        /*0034*/ 	.word	0x000004b0


	//----- nvinfo : EIATTR_COOP_GROUP_MASK_REGIDS
	.align		4
.L_22:
        /*0038*/ 	.byte	0x04, 0x29
        /*003a*/ 	.short	(.L_24 - .L_23)


	//   ....[0]....
.L_23:
        /*003c*/ 	.word	0xffffffff


	//   ....[1]....
        /*0040*/ 	.word	0xffffffff


	//   ....[2]....
        /*0044*/ 	.word	0xffffffff


	//   ....[3]....
        /*0048*/ 	.word	0xffffffff


	//   ....[4]....
        /*004c*/ 	.word	0xffffffff


	//----- nvinfo : EIATTR_COOP_GROUP_INSTR_OFFSETS
	.align		4
.L_24:
        /*0050*/ 	.byte	0x04, 0x28
        /*0052*/ 	.short	(.L_26 - .L_25)


	//   ....[0]....
.L_25:
        /*0054*/ 	.word	0x00000060


	//   ....[1]....
        /*0058*/ 	.word	0x00000070


	//   ....[2]....
        /*005c*/ 	.word	0x00000130


	//   ....[3]....
        /*0060*/ 	.word	0x000002a0


	//   ....[4]....
        /*0064*/ 	.word	0x00001020


	//----- nvinfo : EIATTR_REG_RECONFIG
	.align		4
.L_26:
        /*0068*/ 	.byte	0x01, 0x54
	.zero		2


	//----- nvinfo : EIATTR_MBARRIER_INSTR_OFFSETS
	.align		4
        /*006c*/ 	.byte	0x04, 0x39
        /*006e*/ 	.short	(.L_28 - .L_27)


	//   ....[0]....
.L_27:
        /*0070*/ 	.word	0x00000230
        /*0074*/ 	.word	0x000000ff
        /*0078*/ 	.word	0x00000000
        /*007c*/ 	.short	0x0100
        /*007e*/ 	.byte	0x08
	.zero		1


	//   ....[1]....
        /*0080*/ 	.word	0x00000240
        /*0084*/ 	.word	0x000000ff
        /*0088*/ 	.word	0x00000018
        /*008c*/ 	.short	0x0100
        /*008e*/ 	.byte	0x08
	.zero		1


	//   ....[2]....
        /*0090*/ 	.word	0x00000250
        /*0094*/ 	.word	0x000000ff
        /*0098*/ 	.word	0x00000008
        /*009c*/ 	.short	0x0100
        /*009e*/ 	.byte	0x08
	.zero		1


	//   ....[3]....
        /*00a0*/ 	.word	0x00000260
        /*00a4*/ 	.word	0x000000ff
        /*00a8*/ 	.word	0x00000020
        /*00ac*/ 	.short	0x0100
        /*00ae*/ 	.byte	0x08
	.zero		1


	//   ....[4]....
        /*00b0*/ 	.word	0x00000270
        /*00b4*/ 	.word	0x000000ff
        /*00b8*/ 	.word	0x00000010
        /*00bc*/ 	.short	0x0100
        /*00be*/ 	.byte	0x08
	.zero		1


	//   ....[5]....
        /*00c0*/ 	.word	0x00000280
        /*00c4*/ 	.word	0x000000ff
        /*00c8*/ 	.word	0x00000028
        /*00cc*/ 	.short	0x0100
        /*00ce*/ 	.byte	0x08
	.zero		1


	//   ....[6]....
        /*00d0*/ 	.word	0x00000520
        /*00d4*/ 	.word	0x000000ff
        /*00d8*/ 	.word	0x00000040
        /*00dc*/ 	.short	0x0100
        /*00de*/ 	.byte	0x06
	.zero		1


	//   ....[7]....
        /*00e0*/ 	.word	0x00000580
        /*00e4*/ 	.word	0x000000ff
        /*00e8*/ 	.word	0x00000048
        /*00ec*/ 	.short	0x0100
        /*00ee*/ 	.byte	0x06
	.zero		1


	//   ....[8]....
        /*00f0*/ 	.word	0x00001560
        /*00f4*/ 	.word	0x000000ff
        /*00f8*/ 	.word	0x00000000
        /*00fc*/ 	.short	0x010a
        /*00fe*/ 	.byte	0x06
	.zero		1


	//   ....[9]....
        /*0100*/ 	.word	0x000015a0
        /*0104*/ 	.word	0x000000ff
        /*0108*/ 	.word	0x00000000
        /*010c*/ 	.short	0x010a
        /*010e*/ 	.byte	0x06
	.zero		1


	//   ....[10]....
        /*0110*/ 	.word	0x000022b0
        /*0114*/ 	.word	0x000000ff
        /*0118*/ 	.word	0x00000000
        /*011c*/ 	.short	0x010a
        /*011e*/ 	.byte	0x0e
	.zero		1


	//   ....[11]....
        /*0120*/ 	.word	0x000022f0
        /*0124*/ 	.word	0x000000ff
        /*0128*/ 	.word	0x00000000
        /*012c*/ 	.short	0x010a
        /*012e*/ 	.byte	0x0e
	.zero		1


	//   ....[12]....
        /*0130*/ 	.word	0x00002ce0
        /*0134*/ 	.word	0x000000ff
        /*0138*/ 	.word	0x00000000
        /*013c*/ 	.short	0x0101
        /*013e*/ 	.byte	0x08
	.zero		1


	//   ....[13]....
        /*0140*/ 	.word	0x00003330
        /*0144*/ 	.word	0x000000ff
        /*0148*/ 	.word	0x00000000
        /*014c*/ 	.short	0x0101
        /*014e*/ 	.byte	0x08
	.zero		1


	//   ....[14]....
        /*0150*/ 	.word	0x0000b030
        /*0154*/ 	.word	0x00000012
        /*0158*/ 	.word	0x00000018
        /*015c*/ 	.short	0x010a
        /*015e*/ 	.byte	0x3f
	.zero		1


	//   ....[15]....
        /*0160*/ 	.word	0x0000b3c0
        /*0164*/ 	.word	0x00000008
        /*0168*/ 	.word	0x00000048
        /*016c*/ 	.short	0x0101
        /*016e*/ 	.byte	0x3f
	.zero		1


	//   ....[16]....
        /*0170*/ 	.word	0x0000baf0
        /*0174*/ 	.word	0x00000007
        /*0178*/ 	.word	0x00000000
        /*017c*/ 	.short	0x010a
        /*017e*/ 	.byte	0x3f
	.zero		1


	//   ....[17]....
        /*0180*/ 	.word	0x0000bb70
        /*0184*/ 	.word	0x00000009
        /*0188*/ 	.word	0x00000000
        /*018c*/ 	.short	0x010a
        /*018e*/ 	.byte	0x3f
	.zero		1


	//   ....[18]....
        /*0190*/ 	.word	0x0000bc00
        /*0194*/ 	.word	0x00000003
        /*0198*/ 	.word	0x00000000
        /*019c*/ 	.short	0x010a
        /*019e*/ 	.byte	0x3f
	.zero		1


	//   ....[19]....
        /*01a0*/ 	.word	0x0000bc70
        /*01a4*/ 	.word	0x00000008
        /*01a8*/ 	.word	0x00000000
        /*01ac*/ 	.short	0x010a
        /*01ae*/ 	.byte	0x3f
	.zero		1


	//   ....[20]....
        /*01b0*/ 	.word	0x0000bcd0
        /*01b4*/ 	.word	0x00000009
        /*01b8*/ 	.word	0x00000000
        /*01bc*/ 	.short	0x010a
        /*01be*/ 	.byte	0x3f
	.zero		1


	//   ....[21]....
        /*01c0*/ 	.word	0x0000bda0
        /*01c4*/ 	.word	0x00000012
        /*01c8*/ 	.word	0x00000018
        /*01cc*/ 	.short	0x010a
        /*01ce*/ 	.byte	0x3f
	.zero		1


	//   ....[22]....
        /*01d0*/ 	.word	0x0000be80
        /*01d4*/ 	.word	0x00000007
        /*01d8*/ 	.word	0x00000000
        /*01dc*/ 	.short	0x010a
        /*01de*/ 	.byte	0x3f
	.zero		1


	//   ....[23]....
        /*01e0*/ 	.word	0x0000bed0
        /*01e4*/ 	.word	0x00000009
        /*01e8*/ 	.word	0x00000000
        /*01ec*/ 	.short	0x010a
        /*01ee*/ 	.byte	0x3f
	.zero		1


	//----- nvinfo : EIATTR_NUM_MBARRIERS
	.align		4
.L_28:
        /*01f0*/ 	.byte	0x03, 0x38
        /*01f2*/ 	.short	0x0008


	//----- nvinfo : EIATTR_EXIT_INSTR_OFFSETS
	.align		4
        /*01f4*/ 	.byte	0x04, 0x1c
        /*01f6*/ 	.short	(.L_30 - .L_29)


	//   ....[0]....
.L_29:
        /*01f8*/ 	.word	0x000005d0


	//   ....[1]....
        /*01fc*/ 	.word	0x00000e80


	//   ....[2]....
        /*0200*/ 	.word	0x0000a6a0


	//   ....[3]....
        /*0204*/ 	.word	0x0000acd0


	//   ....[4]....
        /*0208*/ 	.word	0x0000bc50


	//----- nvinfo : EIATTR_MAX_THREADS
	.align		4
.L_30:
        /*020c*/ 	.byte	0x04, 0x05
        /*020e*/ 	.short	(.L_32 - .L_31)
.L_31:
        /*0210*/ 	.word	0x00000180
        /*0214*/ 	.word	0x00000001
        /*0218*/ 	.word	0x00000001


	//----- nvinfo : EIATTR_CRS_STACK_SIZE
	.align		4
.L_32:
        /*021c*/ 	.byte	0x04, 0x1e
        /*021e*/ 	.short	(.L_34 - .L_33)
.L_33:
        /*0220*/ 	.word	0x00000000


	//----- nvinfo : EIATTR_CBANK_PARAM_SIZE
	.align		4
.L_34:
        /*0224*/ 	.byte	0x03, 0x19
        /*0226*/ 	.short	0x0470


	//----- nvinfo : EIATTR_PARAM_CBANK
	.align		4
        /*0228*/ 	.byte	0x04, 0x0a
        /*022a*/ 	.short	(.L_36 - .L_35)
	.align		4
.L_35:
        /*022c*/ 	.word	index@(.nv.constant0._ZN7cutlass13device_kernelINS_4gemm6kernel13GemmUniversalIN4cute5tupleIJiiiiEEENS1_10collective13CollectiveMmaINS1_37MainloopSm90TmaGmmaWarpSpecializedFP8ILi3ENS5_IJNS4_1CILi1EEESB_SB_EEENS1_35KernelTmaWarpSpecializedCooperativeEEENS5_IJNSA_ILi512EEENSA_ILi32EEENSA_ILi128EEEEEENS_12float_e4m3_tENS5_IJlSB_lEEESJ_SK_NS4_8TiledMMAINS4_8MMA_AtomIJNS4_4SM904GMMA30MMA_64x32x32_F32E4M3E4M3_SS_TNILNSO_7ScaleInE1ELSQ_1EEEEEENS4_6LayoutINS5_IJNSA_ILi2EEESB_SB_EEENS5_IJSB_NSA_ILi0EEESW_EEEEENS5_IJNS4_10UnderscoreESZ_SZ_EEEEENS4_13SM90_TMA_LOADENS4_14ComposedLayoutINS4_7SwizzleILi3ELi4ELi3EEENS4_18smem_ptr_flag_bitsILi8EEENST_INS5_IJNSA_ILi8EEESH_EEENS5_IJSH_SB_EEEEEEEvNS4_8identityES12_S1C_vS1D_EENS_8epilogue10collective6detail29Sm90TmaWarpSpecializedAdapterINS1G_15DefaultEpilogueISJ_SK_SK_NS1F_6thread17LinearCombinationISJ_Li1EffLNS1K_9ScaleType4KindE0ELNS_15FloatRoundStyleE2ESJ_EENS1_15EpilogueDefaultEEEEEvvEEEEvNT_6ParamsE)
        /*0230*/ 	.short	0x0210
        /*0232*/ 	.short	0x0470


	//----- nvinfo : EIATTR_SW_WAR
	.align		4
.L_36:
        /*0234*/ 	.byte	0x04, 0x36
        /*0236*/ 	.short	(.L_38 - .L_37)
.L_37:
        /*0238*/ 	.word	0x00000008
.L_38:


//--------------------- .nv.callgraph             --------------------------
	.section	.nv.callgraph,"",@"SHT_CUDA_CALLGRAPH"
	.align	4
	.sectionentsize	8
	.align		4
        /*0000*/ 	.word	0x00000000
	.align		4
        /*0004*/ 	.word	0xffffffff
	.align		4
        /*0008*/ 	.word	0x00000000
	.align		4
        /*000c*/ 	.word	0xfffffffe
	.align		4
        /*0010*/ 	.word	0x00000000
	.align		4
        /*0014*/ 	.word	0xfffffffd
	.align		4
        /*0018*/ 	.word	0x00000000
	.align		4
        /*001c*/ 	.word	0xfffffffc


//--------------------- .nv.constant4             --------------------------
	.section	.nv.constant4,"a",@progbits
	.align	8
	.align		8
.nv.constant4:
        /*0000*/ 	.dword	_ZN40_INTERNAL_41fb3989_4_k_cu_4b3c22c8_120644cuda3std3__45__cpo5beginE
	.align		8
        /*0008*/ 	.dword	_ZN40_INTERNAL_41fb3989_4_k_cu_4b3c22c8_120644cuda3std3__45__cpo3endE
	.align		8
        /*0010*/ 	.dword	_ZN40_INTERNAL_41fb3989_4_k_cu_4b3c22c8_120644cuda3std3__45__cpo6cbeginE
	.align		8
        /*0018*/ 	.dword	_ZN40_INTERNAL_41fb3989_4_k_cu_4b3c22c8_120644cuda3std3__45__cpo4cendE
	.align		8
        /*0020*/ 	.dword	_ZN40_INTERNAL_41fb3989_4_k_cu_4b3c22c8_120644cuda3std3__442_GLOBAL__N__41fb3989_4_k_cu_4b3c22c8_120646ignoreE
	.align		8
        /*0028*/ 	.dword	_ZN40_INTERNAL_41fb3989_4_k_cu_4b3c22c8_120644cuda3std3__419piecewise_constructE
	.align		8
        /*0030*/ 	.dword	_ZN40_INTERNAL_41fb3989_4_k_cu_4b3c22c8_120644cuda3std3__48in_placeE
	.align		8
        /*0038*/ 	.dword	_ZN40_INTERNAL_41fb3989_4_k_cu_4b3c22c8_120644cuda3std6ranges3__45__cpo4swapE
	.align		8
        /*0040*/ 	.dword	_ZN40_INTERNAL_41fb3989_4_k_cu_4b3c22c8_120644cuda3std6ranges3__45__cpo9iter_moveE
	.align		8
        /*0048*/ 	.dword	_ZN40_INTERNAL_41fb3989_4_k_cu_4b3c22c8_120644cute7productE
	.align		8
        /*0050*/ 	.dword	_ZN40_INTERNAL_41fb3989_4_k_cu_4b3c22c8_120644cute1_E


//--------------------- .text._ZN7cutlass13device_kernelINS_4gemm6kernel13GemmUniversalIN4cute5tupleIJiiiiEEENS1_10collective13CollectiveMmaINS1_37MainloopSm90TmaGmmaWarpSpecializedFP8ILi3ENS5_IJNS4_1CILi1EEESB_SB_EEENS1_35KernelTmaWarpSpecializedCooperativeEEENS5_IJNSA_ILi512EEENSA_ILi32EEENSA_ILi128EEEEEENS_12float_e4m3_tENS5_IJlSB_lEEESJ_SK_NS4_8TiledMMAINS4_8MMA_AtomIJNS4_4SM904GMMA30MMA_64x32x32_F32E4M3E4M3_SS_TNILNSO_7ScaleInE1ELSQ_1EEEEEENS4_6LayoutINS5_IJNSA_ILi2EEESB_SB_EEENS5_IJSB_NSA_ILi0EEESW_EEEEENS5_IJNS4_10UnderscoreESZ_SZ_EEEEENS4_13SM90_TMA_LOADENS4_14ComposedLayoutINS4_7SwizzleILi3ELi4ELi3EEENS4_18smem_ptr_flag_bitsILi8EEENST_INS5_IJNSA_ILi8EEESH_EEENS5_IJSH_SB_EEEEEEEvNS4_8identityES12_S1C_vS1D_EENS_8epilogue10collective6detail29Sm90TmaWarpSpecializedAdapterINS1G_15DefaultEpilogueISJ_SK_SK_NS1F_6thread17LinearCombinationISJ_Li1EffLNS1K_9ScaleType4KindE0ELNS_15FloatRoundStyleE2ESJ_EENS1_15EpilogueDefaultEEEEEvvEEEEvNT_6ParamsE --------------------------
	.section	.text._ZN7cutlass13device_kernelINS_4gemm6kernel13GemmUniversalIN4cute5tupleIJiiiiEEENS1_10collective13CollectiveMmaINS1_37MainloopSm90TmaGmmaWarpSpecializedFP8ILi3ENS5_IJNS4_1CILi1EEESB_SB_EEENS1_35KernelTmaWarpSpecializedCooperativeEEENS5_IJNSA_ILi512EEENSA_ILi32EEENSA_ILi128EEEEEENS_12float_e4m3_tENS5_IJlSB_lEEESJ_SK_NS4_8TiledMMAINS4_8MMA_AtomIJNS4_4SM904GMMA30MMA_64x32x32_F32E4M3E4M3_SS_TNILNSO_7ScaleInE1ELSQ_1EEEEEENS4_6LayoutINS5_IJNSA_ILi2EEESB_SB_EEENS5_IJSB_NSA_ILi0EEESW_EEEEENS5_IJNS4_10UnderscoreESZ_SZ_EEEEENS4_13SM90_TMA_LOADENS4_14ComposedLayoutINS4_7SwizzleILi3ELi4ELi3EEENS4_18smem_ptr_flag_bitsILi8EEENST_INS5_IJNSA_ILi8EEESH_EEENS5_IJSH_SB_EEEEEEEvNS4_8identityES12_S1C_vS1D_EENS_8epilogue10collective6detail29Sm90TmaWarpSpecializedAdapterINS1G_15DefaultEpilogueISJ_SK_SK_NS1F_6thread17LinearCombinationISJ_Li1EffLNS1K_9ScaleType4KindE0ELNS_15FloatRoundStyleE2ESJ_EENS1_15EpilogueDefaultEEEEEvvEEEEvNT_6ParamsE,"ax",@progbits
	.align	128
.text._ZN7cutlass13device_kernelINS_4gemm6kernel13GemmUniversalIN4cute5tupleIJiiiiEEENS1_10collective13CollectiveMmaINS1_37MainloopSm90TmaGmmaWarpSpecializedFP8ILi3ENS5_IJNS4_1CILi1EEESB_SB_EEENS1_35KernelTmaWarpSpecializedCooperativeEEENS5_IJNSA_ILi512EEENSA_ILi32EEENSA_ILi128EEEEEENS_12float_e4m3_tENS5_IJlSB_lEEESJ_SK_NS4_8TiledMMAINS4_8MMA_AtomIJNS4_4SM904GMMA30MMA_64x32x32_F32E4M3E4M3_SS_TNILNSO_7ScaleInE1ELSQ_1EEEEEENS4_6LayoutINS5_IJNSA_ILi2EEESB_SB_EEENS5_IJSB_NSA_ILi0EEESW_EEEEENS5_IJNS4_10UnderscoreESZ_SZ_EEEEENS4_13SM90_TMA_LOADENS4_14ComposedLayoutINS4_7SwizzleILi3ELi4ELi3EEENS4_18smem_ptr_flag_bitsILi8EEENST_INS5_IJNSA_ILi8EEESH_EEENS5_IJSH_SB_EEEEEEEvNS4_8identityES12_S1C_vS1D_EENS_8epilogue10collective6detail29Sm90TmaWarpSpecializedAdapterINS1G_15DefaultEpilogueISJ_SK_SK_NS1F_6thread17LinearCombinationISJ_Li1EffLNS1K_9ScaleType4KindE0ELNS_15FloatRoundStyleE2ESJ_EENS1_15EpilogueDefaultEEEEEvvEEEEvNT_6ParamsE:
        .type           _ZN7cutlass13device_kernelINS_4gemm6kernel13GemmUniversalIN4cute5tupleIJiiiiEEENS1_10collective13CollectiveMmaINS1_37MainloopSm90TmaGmmaWarpSpecializedFP8ILi3ENS5_IJNS4_1CILi1EEESB_SB_EEENS1_35KernelTmaWarpSpecializedCooperativeEEENS5_IJNSA_ILi512EEENSA_ILi32EEENSA_ILi128EEEEEENS_12float_e4m3_tENS5_IJlSB_lEEESJ_SK_NS4_8TiledMMAINS4_8MMA_AtomIJNS4_4SM904GMMA30MMA_64x32x32_F32E4M3E4M3_SS_TNILNSO_7ScaleInE1ELSQ_1EEEEEENS4_6LayoutINS5_IJNSA_ILi2EEESB_SB_EEENS5_IJSB_NSA_ILi0EEESW_EEEEENS5_IJNS4_10UnderscoreESZ_SZ_EEEEENS4_13SM90_TMA_LOADENS4_14ComposedLayoutINS4_7SwizzleILi3ELi4ELi3EEENS4_18smem_ptr_flag_bitsILi8EEENST_INS5_IJNSA_ILi8EEESH_EEENS5_IJSH_SB_EEEEEEEvNS4_8identityES12_S1C_vS1D_EENS_8epilogue10collective6detail29Sm90TmaWarpSpecializedAdapterINS1G_15DefaultEpilogueISJ_SK_SK_NS1F_6thread17LinearCombinationISJ_Li1EffLNS1K_9ScaleType4KindE0ELNS_15FloatRoundStyleE2ESJ_EENS1_15EpilogueDefaultEEEEEvvEEEEvNT_6ParamsE,@function
        .size           _ZN7cutlass13device_kernelINS_4gemm6kernel13GemmUniversalIN4cute5tupleIJiiiiEEENS1_10collective13CollectiveMmaINS1_37MainloopSm90TmaGmmaWarpSpecializedFP8ILi3ENS5_IJNS4_1CILi1EEESB_SB_EEENS1_35KernelTmaWarpSpecializedCooperativeEEENS5_IJNSA_ILi512EEENSA_ILi32EEENSA_ILi128EEEEEENS_12float_e4m3_tENS5_IJlSB_lEEESJ_SK_NS4_8TiledMMAINS4_8MMA_AtomIJNS4_4SM904GMMA30MMA_64x32x32_F32E4M3E4M3_SS_TNILNSO_7ScaleInE1ELSQ_1EEEEEENS4_6LayoutINS5_IJNSA_ILi2EEESB_SB_EEENS5_IJSB_NSA_ILi0EEESW_EEEEENS5_IJNS4_10UnderscoreESZ_SZ_EEEEENS4_13SM90_TMA_LOADENS4_14ComposedLayoutINS4_7SwizzleILi3ELi4ELi3EEENS4_18smem_ptr_flag_bitsILi8EEENST_INS5_IJNSA_ILi8EEESH_EEENS5_IJSH_SB_EEEEEEEvNS4_8identityES12_S1C_vS1D_EENS_8epilogue10collective6detail29Sm90TmaWarpSpecializedAdapterINS1G_15DefaultEpilogueISJ_SK_SK_NS1F_6thread17LinearCombinationISJ_Li1EffLNS1K_9ScaleType4KindE0ELNS_15FloatRoundStyleE2ESJ_EENS1_15EpilogueDefaultEEEEEvvEEEEvNT_6ParamsE,(.L_x_87 - _ZN7cutlass13device_kernelINS_4gemm6kernel13GemmUniversalIN4cute5tupleIJiiiiEEENS1_10collective13CollectiveMmaINS1_37MainloopSm90TmaGmmaWarpSpecializedFP8ILi3ENS5_IJNS4_1CILi1EEESB_SB_EEENS1_35KernelTmaWarpSpecializedCooperativeEEENS5_IJNSA_ILi512EEENSA_ILi32EEENSA_ILi128EEEEEENS_12float_e4m3_tENS5_IJlSB_lEEESJ_SK_NS4_8TiledMMAINS4_8MMA_AtomIJNS4_4SM904GMMA30MMA_64x32x32_F32E4M3E4M3_SS_TNILNSO_7ScaleInE1ELSQ_1EEEEEENS4_6LayoutINS5_IJNSA_ILi2EEESB_SB_EEENS5_IJSB_NSA_ILi0EEESW_EEEEENS5_IJNS4_10UnderscoreESZ_SZ_EEEEENS4_13SM90_TMA_LOADENS4_14ComposedLayoutINS4_7SwizzleILi3ELi4ELi3EEENS4_18smem_ptr_flag_bitsILi8EEENST_INS5_IJNSA_ILi8EEESH_EEENS5_IJSH_SB_EEEEEEEvNS4_8identityES12_S1C_vS1D_EENS_8epilogue10collective6detail29Sm90TmaWarpSpecializedAdapterINS1G_15DefaultEpilogueISJ_SK_SK_NS1F_6thread17LinearCombinationISJ_Li1EffLNS1K_9ScaleType4KindE0ELNS_15FloatRoundStyleE2ESJ_EENS1_15EpilogueDefaultEEEEEvvEEEEvNT_6ParamsE)
        .other          _ZN7cutlass13device_kernelINS_4gemm6kernel13GemmUniversalIN4cute5tupleIJiiiiEEENS1_10collective13CollectiveMmaINS1_37MainloopSm90TmaGmmaWarpSpecializedFP8ILi3ENS5_IJNS4_1CILi1EEESB_SB_EEENS1_35KernelTmaWarpSpecializedCooperativeEEENS5_IJNSA_ILi512EEENSA_ILi32EEENSA_ILi128EEEEEENS_12float_e4m3_tENS5_IJlSB_lEEESJ_SK_NS4_8TiledMMAINS4_8MMA_AtomIJNS4_4SM904GMMA30MMA_64x32x32_F32E4M3E4M3_SS_TNILNSO_7ScaleInE1ELSQ_1EEEEEENS4_6LayoutINS5_IJNSA_ILi2EEESB_SB_EEENS5_IJSB_NSA_ILi0EEESW_EEEEENS5_IJNS4_10UnderscoreESZ_SZ_EEEEENS4_13SM90_TMA_LOADENS4_14ComposedLayoutINS4_7SwizzleILi3ELi4ELi3EEENS4_18smem_ptr_flag_bitsILi8EEENST_INS5_IJNSA_ILi8EEESH_EEENS5_IJSH_SB_EEEEEEEvNS4_8identityES12_S1C_vS1D_EENS_8epilogue10collective6detail29Sm90TmaWarpSpecializedAdapterINS1G_15DefaultEpilogueISJ_SK_SK_NS1F_6thread17LinearCombinationISJ_Li1EffLNS1K_9ScaleType4KindE0ELNS_15FloatRoundStyleE2ESJ_EENS1_15EpilogueDefaultEEEEEvvEEEEvNT_6ParamsE,@"STO_CUDA_ENTRY STV_DEFAULT"
_ZN7cutlass13device_kernelINS_4gemm6kernel13GemmUniversalIN4cute5tupleIJiiiiEEENS1_10collective13CollectiveMmaINS1_37MainloopSm90TmaGmmaWarpSpecializedFP8ILi3ENS5_IJNS4_1CILi1EEESB_SB_EEENS1_35KernelTmaWarpSpecializedCooperativeEEENS5_IJNSA_ILi512EEENSA_ILi32EEENSA_ILi128EEEEEENS_12float_e4m3_tENS5_IJlSB_lEEESJ_SK_NS4_8TiledMMAINS4_8MMA_AtomIJNS4_4SM904GMMA30MMA_64x32x32_F32E4M3E4M3_SS_TNILNSO_7ScaleInE1ELSQ_1EEEEEENS4_6LayoutINS5_IJNSA_ILi2EEESB_SB_EEENS5_IJSB_NSA_ILi0EEESW_EEEEENS5_IJNS4_10UnderscoreESZ_SZ_EEEEENS4_13SM90_TMA_LOADENS4_14ComposedLayoutINS4_7SwizzleILi3ELi4ELi3EEENS4_18smem_ptr_flag_bitsILi8EEENST_INS5_IJNSA_ILi8EEESH_EEENS5_IJSH_SB_EEEEEEEvNS4_8identityES12_S1C_vS1D_EENS_8epilogue10collective6detail29Sm90TmaWarpSpecializedAdapterINS1G_15DefaultEpilogueISJ_SK_SK_NS1F_6thread17LinearCombinationISJ_Li1EffLNS1K_9ScaleType4KindE0ELNS_15FloatRoundStyleE2ESJ_EENS1_15EpilogueDefaultEEEEEvvEEEEvNT_6ParamsE:
[----:B------:R-:W-:Y:S01]  /*0000*/  LDC R1, c[0x0][0x28] ;  /* 0x00000a00ff017b82 */ /* 0x000fe20000000800 */
[----:B------:R-:W0:Y:S01]  /*0010*/  S2R R4, SR_TID.X ;  /* 0x0000000000047919 */ /* 0x000e220000002100 */
[----:B------:R-:W-:Y:S01]  /*0020*/  ELECT P0, URZ, PT ;  /* 0x00000000003f782f */ /* 0x000fe20003800000 */
[----:B------:R-:W-:Y:S01]  /*0030*/  BSSY B0, `(.L_x_0) ;  /* 0x000000f000007945 */ /* 0x000fe20003800000 */
[--C-:B0-----:R-:W-:Y:S02]  /*0040*/  SHF.R.U32.HI R2, RZ, 0x5, R4.reuse ;  /* 0x00000005ff027819 */ /* 0x101fe40000011604 */
[----:B------:R-:W-:-:S03]  /*0050*/  SHF.R.U32.HI R0, RZ, 0x7, R4 ;  /* 0x00000007ff007819 */ /* 0x000fc60000011604 */
[----:B------:R-:W0:Y:S04]  /*0060*/  SHFL.IDX PT, R6, R2, RZ, 0x1f ;  /* 0x00001fff02067589 */ /* 0x000e2800000e0000 */
[----:B------:R1:W2:Y:S01]  /*0070*/  SHFL.IDX PT, R5, R0, RZ, 0x1f ;  /* 0x00001fff00057589 */ /* 0x0002a200000e0000 */
[----:B0-----:R-:W-:-:S13]  /*0080*/  ISETP.NE.OR P0, PT, R6, RZ, !P0 ;  /* 0x000000ff0600720c */ /* 0x001fda0004705670 */
[----:B-12---:R-:W-:Y:S05]  /*0090*/  @P0 BRA `(.L_x_1) ;  /* 0x0000000000200947 */ /* 0x006fea0003800000 */
[----:B------:R-:W-:Y:S02]  /*00a0*/  ULDC.64 UR4, c[0x0][0x198] ;  /* 0x0000660000047ab9 */ /* 0x000fe40000000a00 */
[----:B------:R-:W-:Y:S02]  /*00b0*/  UIADD3 UR6, UP0, UR4, 0xf0, URZ ;  /* 0x000000f004067890 */ /* 0x000fe4000ff1e03f */
[----:B------:R-:W-:Y:S02]  /*00c0*/  UIADD3 UR4, UP1, UR4, 0x1f0, URZ ;  /* 0x000001f004047890 */ /* 0x000fe4000ff3e03f */
[----:B------:R-:W-:Y:S02]  /*00d0*/  UIADD3.X UR7, URZ, UR5, URZ, UP0, !UPT ;  /* 0x000000053f077290 */ /* 0x000fe400087fe43f */
[----:B------:R-:W-:-:S07]  /*00e0*/  UIADD3.X UR5, URZ, UR5, URZ, UP1, !UPT ;  /* 0x000000053f057290 */ /* 0x000fce0008ffe43f */
[----:B------:R0:W-:Y:S02]  /*00f0*/  UTMACCTL.PF [UR6] ;  /* 0x00000000060079b9 */ /* 0x0001e40008040000 */
[----:B------:R0:W-:Y:S02]  /*0100*/  UTMACCTL.PF [UR4] ;  /* 0x00000000040079b9 */ /* 0x0001e40008040000 */
[----:B0-----:R-:W-:Y:S01]  /*0110*/  NOP ;  /* 0x0000000000007918 */ /* 0x001fe20000000000 */
.L_x_1:
[----:B------:R-:W-:Y:S05]  /*0120*/  BSYNC B0 ;  /* 0x0000000000007941 */ /* 0x000fea0003800000 */
.L_x_0:
[----:B------:R-:W0:Y:S02]  /*0130*/  SHFL.IDX PT, R0, R2, RZ, 0x1f ;  /* 0x00001fff02007589 */ /* 0x000e2400000e0000 */
[----:B0-----:R-:W-:-:S13]  /*0140*/  ISETP.NE.AND P0, PT, R0, RZ, PT ;  /* 0x000000ff0000720c */ /* 0x001fda0003f05270 */
[----:B------:R-:W-:Y:S05]  /*0150*/  @P0 BRA `(.L_x_2) ;  /* 0x0000000000500947 */ /* 0x000fea0003800000 */
[----:B------:R-:W0:Y:S01]  /*0160*/  S2UR UR8, SR_CgaCtaId ;  /* 0x00000000000879c3 */ /* 0x000e220000008800 */
[----:B------:R-:W-:Y:S01]  /*0170*/  UMOV UR4, 0x400 ;  /* 0x0000040000047882 */ /* 0x000fe20000000000 */
[----:B------:R-:W-:Y:S01]  /*0180*/  UMOV UR5, 0x1 ;  /* 0x0000000100057882 */ /* 0x000fe20000000000 */
[----:B------:R-:W-:Y:S01]  /*0190*/  UMOV UR6, 0x100 ;  /* 0x0000010000067882 */ /* 0x000fe20000000000 */
[----:B------:R-:W-:Y:S01]  /*01a0*/  ELECT P0, URZ, PT ;  /* 0x00000000003f782f */ /* 0x000fe20003800000 */
[----:B------:R-:W-:-:S04]  /*01b0*/  UIADD3 UR6, -UR6, 0x100000, URZ ;  /* 0x0010000006067890 */ /* 0x000fc8000fffe13f */
[----:B------:R-:W-:Y:S02]  /*01c0*/  USHF.L.U32 UR7, UR6, 0xb, URZ ;  /* 0x0000000b06077899 */ /* 0x000fe4000800063f */
[----:B------:R-:W-:Y:S02]  /*01d0*/  USHF.L.U32 UR6, UR6, 0x1, URZ ;  /* 0x0000000106067899 */ /* 0x000fe4000800063f */
[----:B0-----:R-:W-:Y:S02]  /*01e0*/  ULEA UR8, UR8, UR4, 0x18 ;  /* 0x0000000408087291 */ /* 0x001fe4000f8ec03f */
[----:B------:R-:W-:-:S04]  /*01f0*/  UIADD3 UR4, -UR5, 0x100000, URZ ;  /* 0x0010000005047890 */ /* 0x000fc8000fffe13f */
[----:B------:R-:W-:Y:S02]  /*0200*/  USHF.L.U32 UR5, UR4, 0xb, URZ ;  /* 0x0000000b04057899 */ /* 0x000fe4000800063f */
[----:B------:R-:W-:Y:S01]  /*0210*/  USHF.L.U32 UR4, UR4, 0x1, URZ ;  /* 0x0000000104047899 */ /* 0x000fe2000800063f */
[----:B------:R-:W0:Y:S11]  /*0220*/  FENCE.VIEW.ASYNC.S ;  /* 0x00000000000073c6 */ /* 0x000e360000000000 */
[----:B0-----:R0:W1:Y:S01]  /*0230*/  SYNCS.EXCH.64 URZ, [UR8], UR4 ;  /* 0x00000004083f75b2 */ /* 0x0010620008000100 */
[----:B------:R0:W2:Y:S01]  /*0240*/  SYNCS.EXCH.64 URZ, [UR8+0x18], UR6 ;  /* 0x00001806083f75b2 */ /* 0x0000a20008000100 */
[----:B------:R0:W3:Y:S01]  /*0250*/  SYNCS.EXCH.64 URZ, [UR8+0x8], UR4 ;  /* 0x00000804083f75b2 */ /* 0x0000e20008000100 */
[----:B------:R0:W4:Y:S01]  /*0260*/  SYNCS.EXCH.64 URZ, [UR8+0x20], UR6 ;  /* 0x00002006083f75b2 */ /* 0x0001220008000100 */
[----:B------:R0:W0:Y:S01]  /*0270*/  SYNCS.EXCH.64 URZ, [UR8+0x10], UR4 ;  /* 0x00001004083f75b2 */ /* 0x0000220008000100 */
[----:B------:R0:W0:Y:S01]  /*0280*/  SYNCS.EXCH.64 URZ, [UR8+0x28], UR6 ;  /* 0x00002806083f75b2 */ /* 0x0000220008000100 */
[----:B------:R-:W-:Y:S01]  /*0290*/  NOP ;  /* 0x0000000000007918 */ /* 0x000fe20000000000 */
.L_x_2:
[----:B------:R-:W5:Y:S01]  /*02a0*/  SHFL.IDX PT, R2, R2, RZ, 0x1f ;  /* 0x00001fff02027589 */ /* 0x000f6200000e0000 */
[----:B------:R-:W1:Y:S01]  /*02b0*/  LDC R0, c[0x0][0x65c] ;  /* 0x00019700ff007b82 */ /* 0x000e620000000800 */
[----:B------:R-:W-:Y:S02]  /*02c0*/  ELECT P0, URZ, PT ;  /* 0x00000000003f782f */ /* 0x000fe40003800000 */
[----:B------:R-:W-:Y:S01]  /*02d0*/  SHF.R.S32.HI R3, RZ, 0x1f, R6 ;  /* 0x0000001fff037819 */ /* 0x000fe20000011406 */
[----:B------:R-:W2:Y:S01]  /*02e0*/  S2R R7, SR_CTAID.Y ;  /* 0x0000000000077919 */ /* 0x000ea20000002600 */
[----:B0-----:R-:W-:Y:S01]  /*02f0*/  UMOV UR4, 0x20 ;  /* 0x0000002000047882 */ /* 0x001fe20000000000 */
[C---:B------:R-:W-:Y:S01]  /*0300*/  ISETP.NE.AND P2, PT, R5.reuse, RZ, PT ;  /* 0x000000ff0500720c */ /* 0x040fe20003f45270 */
[----:B------:R-:W-:Y:S01]  /*0310*/  VIADD R12, R5, 0xffffffff ;  /* 0xffffffff050c7836 */ /* 0x000fe20000000000 */
[----:B------:R-:W0:Y:S01]  /*0320*/  S2R R8, SR_CTAID.X ;  /* 0x0000000000087919 */ /* 0x000e220000002500 */
[----:B------:R-:W-:Y:S01]  /*0330*/  LEA.HI R3, R3, R6, RZ, 0x2 ;  /* 0x0000000603037211 */ /* 0x000fe200078f10ff */
[----:B------:R-:W-:Y:S01]  /*0340*/  NOP ;  /* 0x0000000000007918 */ /* 0x000fe20000000000 */
[----:B------:R-:W-:Y:S01]  /*0350*/  NOP ;  /* 0x0000000000007918 */ /* 0x000fe20000000000 */
[----:B------:R-:W-:-:S02]  /*0360*/  LOP3.LUT R138, R138, 0xffffffef, RZ, 0xc0, !PT ;  /* 0xffffffef8a8a7812 */ /* 0x000fc400078ec0ff */
[----:B------:R-:W-:Y:S02]  /*0370*/  LOP3.LUT R3, R3, 0xfffffffc, RZ, 0xc0, !PT ;  /* 0xfffffffc03037812 */ /* 0x000fe400078ec0ff */
[----:B------:R-:W-:-:S03]  /*0380*/  ISETP.GE.U32.AND P1, PT, R12, 0x2, PT ;  /* 0x000000020c00780c */ /* 0x000fc60003f26070 */
[----:B------:R-:W-:Y:S01]  /*0390*/  IMAD.IADD R6, R6, 0x1, -R3 ;  /* 0x0000000106067824 */ /* 0x000fe200078e0a03 */
[----:B-----5:R-:W-:Y:S02]  /*03a0*/  ISETP.NE.OR P0, PT, R2, RZ, !P0 ;  /* 0x000000ff0200720c */ /* 0x020fe40004705670 */
[----:B-1----:R-:W-:-:S11]  /*03b0*/  ISETP.NE.AND P3, PT, R0, 0x1, PT ;  /* 0x000000010000780c */ /* 0x002fd60003f65270 */
[----:B------:R-:W-:Y:S01]  /*03c0*/  VOTEU.ALL UP0, P0 ;  /* 0x00000000003f7886 */ /* 0x000fe20000000000 */
[----:B------:R-:W-:Y:S01]  /*03d0*/  VOTEU.ALL UP1, P0 ;  /* 0x00000000003f7886 */ /* 0x000fe20000020000 */
[----:B------:R-:W0:Y:S01]  /*03e0*/  @P3 LDC R9, c[0x0][0x10] ;  /* 0x00000400ff093b82 */ /* 0x000e220000000800 */
[----:B--2---:R-:W-:Y:S01]  /*03f0*/  @P3 IMAD.MOV.U32 R2, RZ, RZ, R7 ;  /* 0x000000ffff023224 */ /* 0x004fe200078e0007 */
[----:B------:R-:W-:Y:S01]  /*0400*/  @P3 LOP3.LUT R138, R138, 0x10, RZ, 0xfc, !PT ;  /* 0x000000108a8a3812 */ /* 0x000fe200078efcff */
[----:B------:R-:W-:Y:S01]  /*0410*/  @!UP0 UMOV UR6, 0x400 ;  /* 0x0000040000068882 */ /* 0x000fe20000000000 */
[----:B------:R-:W-:-:S04]  /*0420*/  @!UP0 UIADD3 UR4, -UR4, 0x100000, URZ ;  /* 0x0010000004048890 */ /* 0x000fc8000fffe13f */
[----:B------:R-:W-:Y:S02]  /*0430*/  @!UP0 USHF.L.U32 UR5, UR4, 0xb, URZ ;  /* 0x0000000b04058899 */ /* 0x000fe4000800063f */
[----:B------:R-:W-:Y:S01]  /*0440*/  @!UP0 USHF.L.U32 UR4, UR4, 0x1, URZ ;  /* 0x0000000104048899 */ /* 0x000fe2000800063f */
[----:B------:R-:W-:Y:S01]  /*0450*/  @P3 IMAD.MOV.U32 R3, RZ, RZ, RZ ;  /* 0x000000ffff033224 */ /* 0x000fe200078e00ff */
[----:B------:R-:W1:Y:S08]  /*0460*/  @!UP0 S2UR UR7, SR_CgaCtaId ;  /* 0x00000000000789c3 */ /* 0x000e700000008800 */
[----:B------:R-:W2:Y:S01]  /*0470*/  @!P3 LDC R10, c[0x0][0xc] ;  /* 0x00000300ff0abb82 */ /* 0x000ea20000000800 */
[----:B0-----:R-:W-:-:S04]  /*0480*/  @P3 IMAD.WIDE.U32 R2, R8, R9, R2 ;  /* 0x0000000908023225 */ /* 0x001fc800078e0002 */
[----:B------:R-:W-:Y:S01]  /*0490*/  IMAD.MOV.U32 R9, RZ, RZ, RZ ;  /* 0x000000ffff097224 */ /* 0x000fe200078e00ff */
[----:B-1----:R-:W-:Y:S01]  /*04a0*/  @!UP0 ULEA UR6, UR7, UR6, 0x18 ;  /* 0x0000000607068291 */ /* 0x002fe2000f8ec03f */
[----:B------:R-:W-:Y:S01]  /*04b0*/  VOTEU.ALL UP0, P0 ;  /* 0x00000000003f7886 */ /* 0x000fe20000000000 */
[----:B------:R-:W-:-:S04]  /*04c0*/  ISETP.NE.AND P0, PT, R6, 0x3, PT ;  /* 0x000000030600780c */ /* 0x000fc80003f05270 */
[----:B------:R-:W-:Y:S01]  /*04d0*/  ISETP.EQ.OR P0, PT, R6, RZ, !P0 ;  /* 0x000000ff0600720c */ /* 0x000fe20004702670 */
[----:B--2---:R-:W-:-:S03]  /*04e0*/  @!P3 IMAD.WIDE.U32 R10, R10, R7, R8 ;  /* 0x000000070a0ab225 */ /* 0x004fc600078e0008 */
[----:B------:R-:W-:Y:S01]  /*04f0*/  ISETP.EQ.AND P0, PT, R5, RZ, P0 ;  /* 0x000000ff0500720c */ /* 0x000fe20000702270 */
[----:B------:R-:W-:Y:S01]  /*0500*/  @P3 IMAD.MOV.U32 R5, RZ, RZ, RZ ;  /* 0x000000ffff053224 */ /* 0x000fe200078e00ff */
[----:B------:R-:W0:Y:S02]  /*0510*/  FENCE.VIEW.ASYNC.S ;  /* 0x00000000000073c6 */ /* 0x000e240000000000 */
[----:B0-----:R0:W3:Y:S01]  /*0520*/  @!UP0 SYNCS.EXCH.64 URZ, [UR6+0x40], UR4 ;  /* 0x00004004063f85b2 */ /* 0x0010e20008000100 */
[----:B------:R-:W-:Y:S02]  /*0530*/  @!P3 IMAD.MOV.U32 R2, RZ, RZ, R10 ;  /* 0x000000ffff02b224 */ /* 0x000fe400078e000a */
[----:B------:R-:W-:Y:S01]  /*0540*/  @P3 IMAD.IADD R3, R3, 0x1, R5 ;  /* 0x0000000103033824 */ /* 0x000fe200078e0205 */
[----:B------:R-:W-:Y:S01]  /*0550*/  SEL R5, RZ, 0x1, !P0 ;  /* 0x00000001ff057807 */ /* 0x000fe20004000000 */
[----:B------:R-:W-:-:S03]  /*0560*/  @!P3 IMAD.MOV.U32 R3, RZ, RZ, R11 ;  /* 0x000000ffff03b224 */ /* 0x000fc600078e000b */
[----:B------:R-:W-:Y:S01]  /*0570*/  SEL R5, R5, 0x2, P1 ;  /* 0x0000000205057807 */ /* 0x000fe20000800000 */
[----:B------:R0:W3:Y:S01]  /*0580*/  @!UP1 SYNCS.EXCH.64 URZ, [UR6+0x48], UR4 ;  /* 0x00004804063f95b2 */ /* 0x0000e20008000100 */
[----:B------:R-:W-:Y:S01]  /*0590*/  NOP ;  /* 0x0000000000007918 */ /* 0x000fe20000000000 */
[----:B---34-:R-:W-:Y:S06]  /*05a0*/  BAR.SYNC.DEFER_BLOCKING 0x0 ;  /* 0x0000000000007b1d */ /* 0x018fec0000010000 */
[----:B------:R-:W-:Y:S05]  /*05b0*/  @!P2 BRA `(.L_x_3) ;  /* 0x000000a0003ca947 */ /* 0x000fea0003800000 */
[----:B------:R-:W-:-:S13]  /*05c0*/  ISETP.GT.U32.AND P0, PT, R12, 0x1, PT ;  /* 0x000000010c00780c */ /* 0x000fda0003f04070 */
[----:B0-----:R-:W-:Y:S05]  /*05d0*/  @P0 EXIT ;  /* 0x000000000000094d */ /* 0x001fea0003800000 */
[----:B------:R-:W-:Y:S01]  /*05e0*/  ULDC.64 UR4, c[0x0][0x650] ;  /* 0x0001940000047ab9 */ /* 0x000fe20000000a00 */
[----:B------:R-:W-:Y:S01]  /*05f0*/  PRMT R11, RZ, 0x7610, R11 ;  /* 0x00007610ff0b7816 */ /* 0x000fe2000000000b */
[----:B------:R-:W-:Y:S01]  /*0600*/  IMAD.MOV.U32 R12, RZ, RZ, -0x1 ;  /* 0xffffffffff0c7424 */ /* 0x000fe200078e00ff */
[----:B------:R-:W-:Y:S01]  /*0610*/  ISETP.GE.U32.AND P0, PT, R2, UR4, PT ;  /* 0x0000000402007c0c */ /* 0x000fe2000bf06070 */
[----:B------:R-:W-:Y:S02]  /*0620*/  IMAD.MOV.U32 R6, RZ, RZ, -0x1 ;  /* 0xffffffffff067424 */ /* 0x000fe400078e00ff */
[----:B------:R-:W-:Y:S01]  /*0630*/  IMAD.MOV.U32 R10, RZ, RZ, -0x1 ;  /* 0xffffffffff0a7424 */ /* 0x000fe200078e00ff */
[----:B------:R-:W-:-:S13]  /*0640*/  ISETP.GE.U32.AND.EX P0, PT, R3, UR5, PT, P0 ;  /* 0x0000000503007c0c */ /* 0x000fda000bf06100 */
[----:B------:R-:W-:Y:S05]  /*0650*/  @P0 BRA `(.L_x_4) ;  /* 0x0000000400580947 */ /* 0x000fea0003800000 */
[----:B------:R-:W0:Y:S01]  /*0660*/  LDC.64 R18, c[0x0][0x628] ;  /* 0x00018a00ff127b82 */ /* 0x000e220000000a00 */
[----:B------:R-:W-:Y:S02]  /*0670*/  IMAD.MOV.U32 R10, RZ, RZ, R2 ;  /* 0x000000ffff0a7224 */ /* 0x000fe400078e0002 */
[----:B------:R-:W-:-:S05]  /*0680*/  IMAD.MOV.U32 R11, RZ, RZ, R3 ;  /* 0x000000ffff0b7224 */ /* 0x000fca00078e0003 */
[----:B------:R-:W1:Y:S08]  /*0690*/  LDC R6, c[0x0][0x630] ;  /* 0x00018c00ff067b82 */ /* 0x000e700000000800 */
[----:B------:R-:W2:Y:S01]  /*06a0*/  LDC.64 R20, c[0x0][0x620] ;  /* 0x00018800ff147b82 */ /* 0x000ea20000000a00 */
[----:B0-----:R-:W-:-:S04]  /*06b0*/  ISETP.NE.U32.AND P0, PT, R18, RZ, PT ;  /* 0x000000ff1200720c */ /* 0x001fc80003f05070 */
[----:B------:R-:W-:-:S13]  /*06c0*/  ISETP.NE.AND.EX P0, PT, R19, RZ, PT, P0 ;  /* 0x000000ff1300720c */ /* 0x000fda0003f05300 */
[----:B-12---:R-:W-:Y:S05]  /*06d0*/  @!P0 BRA `(.L_x_5) ;  /* 0x0000000000288947 */ /* 0x006fea0003800000 */
[----:B------:R-:W0:Y:S02]  /*06e0*/  LDC R15, c[0x0][0x634] ;  /* 0x00018d00ff0f7b82 */ /* 0x000e240000000800 */
[----:B0-----:R-:W-:-:S05]  /*06f0*/  IADD3 R15, P0, R2, R15, RZ ;  /* 0x0000000f020f7210 */ /* 0x001fca0007f1e0ff */
[----:B------:R-:W-:-:S04]  /*0700*/  IMAD.X R17, RZ, RZ, R3, P0 ;  /* 0x000000ffff117224 */ /* 0x000fc800000e0603 */
[----:B------:R-:W-:-:S04]  /*0710*/  IMAD.WIDE.U32 R10, R17, R18, RZ ;  /* 0x00000012110a7225 */ /* 0x000fc800078e00ff */
[----:B------:R-:W-:-:S04]  /*0720*/  IMAD.WIDE.U32 R12, P0, R15, R19, R10 ;  /* 0x000000130f0c7225 */ /* 0x000fc8000780000a */
[----:B------:R-:W-:-:S04]  /*0730*/  IMAD.WIDE.U32 R10, R15, R18, RZ ;  /* 0x000000120f0a7225 */ /* 0x000fc800078e00ff */
[----:B------:R-:W-:Y:S01]  /*0740*/  IMAD.X R15, RZ, RZ, RZ, P0 ;  /* 0x000000ffff0f7224 */ /* 0x000fe200000e06ff */
[----:B------:R-:W-:Y:S01]  /*0750*/  IADD3 RZ, P0, R11, R12, RZ ;  /* 0x0000000c0bff7210 */ /* 0x000fe20007f1e0ff */
[----:B------:R-:W-:-:S04]  /*0760*/  IMAD.MOV.U32 R14, RZ, RZ, R13 ;  /* 0x000000ffff0e7224 */ /* 0x000fc800078e000d */
[----:B------:R-:W-:-:S08]  /*0770*/  IMAD.WIDE.U32.X R10, R17, R19, R14, P0 ;  /* 0x00000013110a7225 */ /* 0x000fd000000e040e */
.L_x_5:
[-CC-:B------:R-:W-:Y:S01]  /*0780*/  SHF.R.U64 R25, R10, R6.reuse, R11.reuse ;  /* 0x000000060a197219 */ /* 0x180fe2000000120b */
[----:B------:R-:W0:Y:S01]  /*0790*/  LDC R14, c[0x0][0x618] ;  /* 0x00018600ff0e7b82 */ /* 0x000e220000000800 */
[----:B------:R-:W-:Y:S01]  /*07a0*/  SHF.R.U32.HI R9, RZ, R6, R11 ;  /* 0x00000006ff097219 */ /* 0x000fe2000001160b */
[----:B------:R-:W-:Y:S01]  /*07b0*/  ULDC UR4, c[0x0][0x150] ;  /* 0x0000540000047ab9 */ /* 0x000fe20000000800 */
[----:B------:R-:W-:Y:S02]  /*07c0*/  IADD3 R13, P0, RZ, -R25, RZ ;  /* 0x80000019ff0d7210 */ /* 0x000fe40007f1e0ff */
[----:B------:R-:W-:-:S03]  /*07d0*/  I2FP.F32.U32 R6, R8 ;  /* 0x0000000800067245 */ /* 0x000fc60000201000 */
[----:B------:R-:W1:Y:S01]  /*07e0*/  LDC.64 R26, c[0x0][0x640] ;  /* 0x00019000ff1a7b82 */ /* 0x000e620000000a00 */
[----:B------:R-:W-:Y:S02]  /*07f0*/  IMAD.X R15, RZ, RZ, ~R9, P0 ;  /* 0x000000ffff0f7224 */ /* 0x000fe400000e0e09 */
[----:B------:R-:W-:Y:S01]  /*0800*/  FMUL R6, R6, UR4 ;  /* 0x0000000406067c20 */ /* 0x000fe20008400000 */
[----:B------:R-:W-:Y:S01]  /*0810*/  IMAD.WIDE.U32 R10, R13, R20, R2 ;  /* 0x000000140d0a7225 */ /* 0x000fe200078e0002 */
[----:B------:R-:W-:-:S03]  /*0820*/  ULDC UR4, c[0x0][0x154] ;  /* 0x0000550000047ab9 */ /* 0x000fc60000000800 */
[----:B------:R-:W-:Y:S01]  /*0830*/  IMAD R12, R15, R20, RZ ;  /* 0x000000140f0c7224 */ /* 0x000fe200078e02ff */
[----:B------:R-:W2:Y:S01]  /*0840*/  LDC R9, c[0x0][0x144] ;  /* 0x00005100ff097b82 */ /* 0x000ea20000000800 */
[----:B------:R-:W3:Y:S02]  /*0850*/  F2I.U32.TRUNC.NTZ R6, R6 ;  /* 0x0000000600067305 */ /* 0x000ee4000020f000 */
[----:B------:R-:W-:-:S04]  /*0860*/  IMAD R13, R13, R21, R12 ;  /* 0x000000150d0d7224 */ /* 0x000fc800078e020c */
[----:B------:R-:W-:Y:S01]  /*0870*/  IMAD.IADD R11, R11, 0x1, R13 ;  /* 0x000000010b0b7824 */ /* 0x000fe200078e020d */
[----:B------:R-:W4:Y:S01]  /*0880*/  LDC R16, c[0x0][0x608] ;  /* 0x00018200ff107b82 */ /* 0x000f220000000800 */
[----:B------:R-:W-:-:S03]  /*0890*/  IMAD.MOV.U32 R13, RZ, RZ, -0x1 ;  /* 0xffffffffff0d7424 */ /* 0x000fc600078e00ff */
[-CC-:B0-----:R-:W-:Y:S02]  /*08a0*/  SHF.R.U64 R20, R10, R14.reuse, R11.reuse ;  /* 0x0000000e0a147219 */ /* 0x181fe4000000120b */
[----:B------:R-:W-:Y:S02]  /*08b0*/  I2FP.F32.U32 R10, R7 ;  /* 0x00000007000a7245 */ /* 0x000fe40000201000 */
[----:B------:R-:W0:Y:S01]  /*08c0*/  LDC R24, c[0x0][0x658] ;  /* 0x00019600ff187b82 */ /* 0x000e220000000800 */
[----:B-1----:R-:W-:Y:S01]  /*08d0*/  ISETP.NE.U32.AND P0, PT, R26, RZ, PT ;  /* 0x000000ff1a00720c */ /* 0x002fe20003f05070 */
[----:B---3--:R-:W-:Y:S01]  /*08e0*/  IMAD.MOV R12, RZ, RZ, -R6 ;  /* 0x000000ffff0c7224 */ /* 0x008fe200078e0a06 */
[----:B------:R-:W-:Y:S01]  /*08f0*/  SHF.R.U32.HI R11, RZ, R14, R11 ;  /* 0x0000000eff0b7219 */ /* 0x000fe2000001160b */
[----:B------:R-:W-:Y:S01]  /*0900*/  FMUL R10, R10, UR4 ;  /* 0x000000040a0a7c20 */ /* 0x000fe20008400000 */
[----:B------:R-:W-:-:S03]  /*0910*/  ISETP.NE.AND.EX P0, PT, R27, RZ, PT, P0 ;  /* 0x000000ff1b00720c */ /* 0x000fc60003f05300 */
[----:B------:R-:W1:Y:S01]  /*0920*/  LDC R18, c[0x0][0x148] ;  /* 0x00005200ff127b82 */ /* 0x000e620000000800 */
[----:B--2---:R-:W-:-:S07]  /*0930*/  IMAD R6, R9, R12, R8 ;  /* 0x0000000c09067224 */ /* 0x004fce00078e0208 */
[----:B------:R-:W2:Y:S01]  /*0940*/  LDC R22, c[0x0][0x600] ;  /* 0x00018000ff167b82 */ /* 0x000ea20000000800 */
[-CC-:B----4-:R-:W-:Y:S02]  /*0950*/  SHF.R.U64 R28, R20, R16.reuse, R11.reuse ;  /* 0x00000010141c7219 */ /* 0x190fe4000000120b */
[----:B------:R-:W-:Y:S01]  /*0960*/  SHF.R.U32.HI R9, RZ, R16, R11 ;  /* 0x00000010ff097219 */ /* 0x000fe2000001160b */
[----:B------:R-:W-:Y:S01]  /*0970*/  IMAD.MOV.U32 R11, RZ, RZ, 0x1 ;  /* 0x00000001ff0b7424 */ /* 0x000fe200078e00ff */
[----:B------:R3:W4:Y:S03]  /*0980*/  F2I.U32.TRUNC.NTZ R16, R10 ;  /* 0x0000000a00107305 */ /* 0x000726000020f000 */
[----:B------:R-:W1:Y:S01]  /*0990*/  LDC R19, c[0x0][0x648] ;  /* 0x00019200ff137b82 */ /* 0x000e620000000800 */
[-C--:B0-----:R-:W-:Y:S02]  /*09a0*/  SHF.L.U32 R8, R13, R24.reuse, RZ ;  /* 0x000000180d087219 */ /* 0x081fe400000006ff */
[----:B------:R-:W-:-:S02]  /*09b0*/  SHF.R.U64 R30, R28, R24, R9 ;  /* 0x000000181c1e7219 */ /* 0x000fc40000001209 */
[----:B------:R-:W-:Y:S02]  /*09c0*/  LOP3.LUT R15, RZ, R8, RZ, 0x33, !PT ;  /* 0x00000008ff0f7212 */ /* 0x000fe400078e33ff */
[-C--:B------:R-:W-:Y:S01]  /*09d0*/  SHF.R.U32.HI R9, RZ, R24.reuse, R9 ;  /* 0x00000018ff097219 */ /* 0x080fe20000011609 */
[----:B------:R-:W0:Y:S01]  /*09e0*/  LDC R21, c[0x0][0x638] ;  /* 0x00018e00ff157b82 */ /* 0x000e220000000800 */
[----:B------:R-:W-:Y:S01]  /*09f0*/  SHF.L.U32 R14, R11, R24, RZ ;  /* 0x000000180b0e7219 */ /* 0x000fe200000006ff */
[----:B------:R-:W-:-:S06]  /*0a00*/  IMAD.MOV.U32 R8, RZ, RZ, R30 ;  /* 0x000000ffff087224 */ /* 0x000fcc00078e001e */
[----:B------:R-:W0:Y:S01]  /*0a10*/  LDC R23, c[0x0][0x610] ;  /* 0x00018400ff177b82 */ /* 0x000e220000000800 */
[----:B---34-:R-:W-:Y:S05]  /*0a20*/  @!P0 BRA `(.L_x_6) ;  /* 0x0000000000288947 */ /* 0x018fea0003800000 */
[----:B------:R-:W3:Y:S02]  /*0a30*/  LDC R13, c[0x0][0x64c] ;  /* 0x00019300ff0d7b82 */ /* 0x000ee40000000800 */
[----:B---3--:R-:W-:-:S05]  /*0a40*/  IADD3 R13, P0, R30, R13, RZ ;  /* 0x0000000d1e0d7210 */ /* 0x008fca0007f1e0ff */
        /* <DEDUP_REMOVED lines=8> */
.L_x_6:
[----:B-1----:R-:W-:Y:S01]  /*0ad0*/  SHF.R.U64 R8, R8, R19, R9 ;  /* 0x0000001308087219 */ /* 0x002fe20000001209 */
[----:B--2---:R-:W-:Y:S01]  /*0ae0*/  VIADD R9, R22, 0xffffffff ;  /* 0xffffffff16097836 */ /* 0x004fe20000000000 */
[----:B------:R-:W-:Y:S01]  /*0af0*/  LOP3.LUT R15, R28, R15, RZ, 0xc0, !PT ;  /* 0x0000000f1c0f7212 */ /* 0x000fe200078ec0ff */
[----:B------:R-:W-:Y:S02]  /*0b00*/  IMAD.MOV R16, RZ, RZ, -R16 ;  /* 0x000000ffff107224 */ /* 0x000fe400078e0a10 */
[----:B------:R-:W-:Y:S01]  /*0b10*/  IMAD.MOV R10, RZ, RZ, -R8 ;  /* 0x000000ffff0a7224 */ /* 0x000fe200078e0a08 */
[----:B------:R-:W-:Y:S01]  /*0b20*/  LOP3.LUT R9, R20, R9, RZ, 0xc0, !PT ;  /* 0x0000000914097212 */ /* 0x000fe200078ec0ff */
[----:B------:R-:W-:Y:S02]  /*0b30*/  @P3 IMAD R6, R18, R16, R7 ;  /* 0x0000001012063224 */ /* 0x000fe400078e0207 */
[----:B------:R-:W-:Y:S02]  /*0b40*/  IMAD R15, R14, R8, R15 ;  /* 0x000000080e0f7224 */ /* 0x000fe400078e020f */
[----:B0-----:R-:W-:-:S02]  /*0b50*/  IMAD R7, R10, R21, R30 ;  /* 0x000000150a077224 */ /* 0x001fc400078e021e */
[----:B------:R-:W-:Y:S02]  /*0b60*/  IMAD R12, R15, R23, R6 ;  /* 0x000000170f0c7224 */ /* 0x000fe400078e0206 */
[----:B------:R-:W-:Y:S02]  /*0b70*/  IMAD R7, R7, R22, R9 ;  /* 0x0000001607077224 */ /* 0x000fe400078e0209 */
[----:B------:R-:W-:Y:S02]  /*0b80*/  IMAD.MOV.U32 R11, RZ, RZ, 0x1 ;  /* 0x00000001ff0b7424 */ /* 0x000fe400078e00ff */
[----:B------:R-:W-:Y:S01]  /*0b90*/  IMAD.MOV.U32 R10, RZ, RZ, R25 ;  /* 0x000000ffff0a7224 */ /* 0x000fe200078e0019 */
[----:B------:R-:W-:Y:S02]  /*0ba0*/  SEL R6, R7, R12, !P3 ;  /* 0x0000000c07067207 */ /* 0x000fe40005800000 */
[----:B------:R-:W-:-:S07]  /*0bb0*/  SEL R12, R12, R7, !P3 ;  /* 0x000000070c0c7207 */ /* 0x000fce0005800000 */
.L_x_4:
[----:B------:R-:W-:-:S08]  /*0bc0*/  NOP ;  /* 0x0000000000007918 */ /* 0x000fd00000000000 */
[----:B------:R-:W0:Y:S02]  /*0bd0*/  USETMAXREG.TRY_ALLOC.CTAPOOL UP0, 0xe8 ;  /* 0x000000e8000079c8 */ /* 0x000e240008000600 */
[----:B0-----:R-:W-:-:S13]  /*0be0*/  PLOP3.LUT P0, PT, PT, PT, UP0, 0x80, 0x0 ;  /* 0x000000000000781c */ /* 0x001fda0003f0f008 */
[----:B------:R-:W-:Y:S05]  /*0bf0*/  @!P0 BRA `(.L_x_4) ;  /* 0xfffffffc00f08947 */ /* 0x000fea000383ffff */
[----:B------:R-:W-:Y:S01]  /*0c00*/  ULDC.64 UR4, c[0x0][0x598] ;  /* 0x0001660000047ab9 */ /* 0x000fe20000000a00 */
[----:B------:R-:W-:Y:S01]  /*0c10*/  ULDC.64 UR20, c[0x0][0x208] ;  /* 0x0000820000147ab9 */ /* 0x000fe20000000a00 */
[----:B------:R-:W-:-:S04]  /*0c20*/  ISETP.NE.U32.AND P0, PT, RZ, UR4, PT ;  /* 0x00000004ff007c0c */ /* 0x000fc8000bf05070 */
[----:B------:R-:W-:-:S13]  /*0c30*/  ISETP.NE.AND.EX P0, PT, RZ, UR5, PT, P0 ;  /* 0x00000005ff007c0c */ /* 0x000fda000bf05300 */
[----:B------:R-:W-:Y:S05]  /*0c40*/  @!P0 BRA `(.L_x_7) ;  /* 0x00000000001c8947 */ /* 0x000fea0003800000 */
[----:B------:R-:W0:Y:S02]  /*0c50*/  LDC.64 R8, c[0x0][0x598] ;  /* 0x00016600ff087b82 */ /* 0x000e240000000a00 */
[----:B0-----:R-:W2:Y:S02]  /*0c60*/  LDG.E.64 R8, desc[UR20][R8.64] ;  /* 0x0000001408087981 */ /* 0x001ea4000c1e1b00 */
[----:B--2---:R-:W-:-:S04]  /*0c70*/  ISETP.NE.U32.AND P0, PT, R8, RZ, PT ;  /* 0x000000ff0800720c */ /* 0x004fc80003f05070 */
[----:B------:R-:W-:-:S13]  /*0c80*/  ISETP.NE.AND.EX P0, PT, R9, RZ, PT, P0 ;  /* 0x000000ff0900720c */ /* 0x000fda0003f05300 */
[----:B------:R-:W-:Y:S05]  /*0c90*/  @!P0 BRA `(.L_x_7) ;  /* 0x0000000000088947 */ /* 0x000fea0003800000 */
[----:B------:R0:W5:Y:S01]  /*0ca0*/  LD.E R88, desc[UR20][R8.64] ;  /* 0x0000001408587980 */ /* 0x000162000c101900 */
[----:B------:R-:W-:Y:S05]  /*0cb0*/  BRA `(.L_x_8) ;  /* 0x0000000000207947 */ /* 0x000fea0003800000 */
.L_x_7:
[----:B------:R-:W-:Y:S02]  /*0cc0*/  ULDC.64 UR4, c[0x0][0x588] ;  /* 0x0001620000047ab9 */ /* 0x000fe40000000a00 */
[----:B------:R-:W-:-:S04]  /*0cd0*/  ISETP.NE.U32.AND P0, PT, RZ, UR4, PT ;  /* 0x00000004ff007c0c */ /* 0x000fc8000bf05070 */
[----:B------:R-:W-:-:S13]  /*0ce0*/  ISETP.NE.AND.EX P0, PT, RZ, UR5, PT, P0 ;  /* 0x00000005ff007c0c */ /* 0x000fda000bf05300 */
[----:B------:R-:W-:Y:S05]  /*0cf0*/  @!P0 BRA `(.L_x_9) ;  /* 0x00000000000c8947 */ /* 0x000fea0003800000 */
[----:B------:R-:W0:Y:S02]  /*0d00*/  LDC.64 R88, c[0x0][0x588] ;  /* 0x00016200ff587b82 */ /* 0x000e240000000a00 */
[----:B0-----:R1:W5:Y:S01]  /*0d10*/  LDG.E R88, desc[UR20][R88.64] ;  /* 0x0000001458587981 */ /* 0x001362000c1e1900 */
[----:B------:R-:W-:Y:S05]  /*0d20*/  BRA `(.L_x_8) ;  /* 0x0000000000047947 */ /* 0x000fea0003800000 */
.L_x_9:
[----:B------:R-:W2:Y:S02]  /*0d30*/  LDC R88, c[0x0][0x580] ;  /* 0x00016000ff587b82 */ /* 0x000ea40000000800 */
.L_x_8:
[----:B------:R-:W-:Y:S02]  /*0d40*/  ULDC.64 UR4, c[0x0][0x5a0] ;  /* 0x0001680000047ab9 */ /* 0x000fe40000000a00 */
[----:B------:R-:W-:-:S04]  /*0d50*/  ISETP.NE.U32.AND P0, PT, RZ, UR4, PT ;  /* 0x00000004ff007c0c */ /* 0x000fc8000bf05070 */
[----:B------:R-:W-:-:S13]  /*0d60*/  ISETP.NE.AND.EX P0, PT, RZ, UR5, PT, P0 ;  /* 0x00000005ff007c0c */ /* 0x000fda000bf05300 */
[----:B------:R-:W-:Y:S05]  /*0d70*/  @!P0 BRA `(.L_x_10) ;  /* 0x00000000001c8947 */ /* 0x000fea0003800000 */
[----:B0-----:R-:W0:Y:S02]  /*0d80*/  LDC.64 R8, c[0x0][0x5a0] ;  /* 0x00016800ff087b82 */ /* 0x001e240000000a00 */
[----:B0-----:R-:W3:Y:S02]  /*0d90*/  LDG.E.64 R8, desc[UR20][R8.64] ;  /* 0x0000001408087981 */ /* 0x001ee4000c1e1b00 */
[----:B---3--:R-:W-:-:S04]  /*0da0*/  ISETP.NE.U32.AND P0, PT, R8, RZ, PT ;  /* 0x000000ff0800720c */ /* 0x008fc80003f05070 */
[----:B------:R-:W-:-:S13]  /*0db0*/  ISETP.NE.AND.EX P0, PT, R9, RZ, PT, P0 ;  /* 0x000000ff0900720c */ /* 0x000fda0003f05300 */
[----:B------:R-:W-:Y:S05]  /*0dc0*/  @!P0 BRA `(.L_x_10) ;  /* 0x0000000000088947 */ /* 0x000fea0003800000 */
[----:B-1----:R0:W5:Y:S01]  /*0dd0*/  LD.E R89, desc[UR20][R8.64] ;  /* 0x0000001408597980 */ /* 0x002162000c101900 */
[----:B------:R-:W-:Y:S05]  /*0de0*/  BRA `(.L_x_11) ;  /* 0x0000000000207947 */ /* 0x000fea0003800000 */
.L_x_10:
[----:B------:R-:W-:Y:S02]  /*0df0*/  ULDC.64 UR4, c[0x0][0x590] ;  /* 0x0001640000047ab9 */ /* 0x000fe40000000a00 */
[----:B------:R-:W-:-:S04]  /*0e00*/  ISETP.NE.U32.AND P0, PT, RZ, UR4, PT ;  /* 0x00000004ff007c0c */ /* 0x000fc8000bf05070 */
[----:B------:R-:W-:-:S13]  /*0e10*/  ISETP.NE.AND.EX P0, PT, RZ, UR5, PT, P0 ;  /* 0x00000005ff007c0c */ /* 0x000fda000bf05300 */
[----:B------:R-:W-:Y:S05]  /*0e20*/  @!P0 BRA `(.L_x_12) ;  /* 0x00000000000c8947 */ /* 0x000fea0003800000 */
[----:B0-----:R-:W1:Y:S02]  /*0e30*/  LDC.64 R8, c[0x0][0x590] ;  /* 0x00016400ff087b82 */ /* 0x001e640000000a00 */
[----:B-1----:R1:W5:Y:S01]  /*0e40*/  LDG.E R89, desc[UR20][R8.64] ;  /* 0x0000001408597981 */ /* 0x002362000c1e1900 */
[----:B------:R-:W-:Y:S05]  /*0e50*/  BRA `(.L_x_11) ;  /* 0x0000000000047947 */ /* 0x000fea0003800000 */
.L_x_12:
[----:B-1----:R-:W3:Y:S02]  /*0e60*/  LDC R89, c[0x0][0x584] ;  /* 0x00016100ff597b82 */ /* 0x002ee40000000800 */
.L_x_11:
[----:B------:R-:W-:-:S13]  /*0e70*/  LOP3.LUT P0, RZ, R11, 0xff, RZ, 0xc0, !PT ;  /* 0x000000ff0bff7812 */ /* 0x000fda000780c0ff */
[----:B------:R-:W-:Y:S05]  /*0e80*/  @!P0 EXIT ;  /* 0x000000000000894d */ /* 0x000fea0003800000 */
[----:B01----:R-:W0:Y:S01]  /*0e90*/  LDC.64 R8, c[0x0][0x5c8] ;  /* 0x00017200ff087b82 */ /* 0x003e220000000a00 */
[----:B------:R-:W-:Y:S01]  /*0ea0*/  ULDC UR4, c[0x0][0x28c] ;  /* 0x0000a30000047ab9 */ /* 0x000fe20000000800 */
[----:B------:R-:W-:Y:S01]  /*0eb0*/  LOP3.LUT R160, R5, 0x1, RZ, 0xfc, !PT ;  /* 0x0000000105a07812 */ /* 0x000fe200078efcff */
[----:B------:R-:W-:-:S04]  /*0ec0*/  UIADD3 UR4, UR4, 0x7f, URZ ;  /* 0x0000007f04047890 */ /* 0x000fc8000fffe03f */
[----:B------:R-:W-:-:S04]  /*0ed0*/  USHF.R.S32.HI UR5, URZ, 0x1f, UR4 ;  /* 0x0000001f3f057899 */ /* 0x000fc80008011404 */
[----:B------:R-:W-:-:S03]  /*0ee0*/  ULEA.HI UR5, UR5, UR4, URZ, 0x7 ;  /* 0x0000000405057291 */ /* 0x000fc6000f8f383f */
[----:B------:R-:W-:Y:S01]  /*0ef0*/  UMOV UR4, URZ ;  /* 0x0000003f00047c82 */ /* 0x000fe20008000000 */
[----:B------:R-:W-:-:S03]  /*0f00*/  USHF.R.S32.HI UR9, URZ, 0x7, UR5 ;  /* 0x000000073f097899 */ /* 0x000fc60008011405 */
[----:B------:R-:W-:Y:S01]  /*0f10*/  UMOV UR5, URZ ;  /* 0x0000003f00057c82 */ /* 0x000fe20008000000 */
[C-C-:B0-----:R-:W-:Y:S01]  /*0f20*/  SHF.L.U64.HI R90, R8.reuse, 0x7, R9.reuse ;  /* 0x00000007085a7819 */ /* 0x141fe20000010209 */
[C---:B------:R-:W-:Y:S01]  /*0f30*/  IMAD.SHL.U32 R93, R8.reuse, 0x80, RZ ;  /* 0x00000080085d7824 */ /* 0x040fe200078e00ff */
[C-C-:B------:R-:W-:Y:S01]  /*0f40*/  SHF.L.U64.HI R92, R8.reuse, 0x3, R9.reuse ;  /* 0x00000003085c7819 */ /* 0x140fe20000010209 */
[C---:B------:R-:W-:Y:S01]  /*0f50*/  IMAD.SHL.U32 R95, R8.reuse, 0x8, RZ ;  /* 0x00000008085f7824 */ /* 0x040fe200078e00ff */
[C---:B------:R-:W-:Y:S01]  /*0f60*/  SHF.L.U64.HI R91, R8.reuse, 0x8, R9 ;  /* 0x00000008085b7819 */ /* 0x040fe20000010209 */
[----:B------:R-:W-:-:S07]  /*0f70*/  IMAD.SHL.U32 R97, R8, 0x100, RZ ;  /* 0x0000010008617824 */ /* 0x000fce00078e00ff */
.L_x_53:
[----:B------:R-:W-:Y:S01]  /*0f80*/  LOP3.LUT R7, R4, 0x80, RZ, 0xc0, !PT ;  /* 0x0000008004077812 */ /* 0x000fe200078ec0ff */
[----:B0-----:R-:W0:Y:S01]  /*0f90*/  S2UR UR12, SR_CgaCtaId ;  /* 0x00000000000c79c3 */ /* 0x001e220000008800 */
[----:B------:R-:W-:Y:S01]  /*0fa0*/  UMOV UR11, 0x400 ;  /* 0x00000400000b7882 */ /* 0x000fe20000000000 */
[----:B------:R-:W-:Y:S01]  /*0fb0*/  UMOV UR6, URZ ;  /* 0x0000003f00067c82 */ /* 0x000fe20008000000 */
[----:B------:R-:W-:Y:S01]  /*0fc0*/  SHF.R.U32.HI R7, RZ, 0x7, R7 ;  /* 0x00000007ff077819 */ /* 0x000fe20000011607 */
[----:B------:R-:W-:Y:S01]  /*0fd0*/  UMOV UR7, URZ ;  /* 0x0000003f00077c82 */ /* 0x000fe20008000000 */
[----:B------:R-:W-:Y:S01]  /*0fe0*/  UMOV UR13, UR5 ;  /* 0x00000005000d7c82 */ /* 0x000fe20008000000 */
[----:B------:R-:W-:Y:S01]  /*0ff0*/  IMAD.MOV.U32 R94, RZ, RZ, RZ ;  /* 0x000000ffff5e7224 */ /* 0x000fe200078e00ff */
[----:B------:R-:W-:Y:S01]  /*1000*/  CS2R R98, SRZ ;  /* 0x0000000000627805 */ /* 0x000fe2000001ff00 */
[----:B------:R-:W1:Y:S01]  /*1010*/  LDC R8, c[0x0][0x28c] ;  /* 0x0000a300ff087b82 */ /* 0x000e620000000800 */
[----:B------:R-:W4:Y:S01]  /*1020*/  SHFL.IDX PT, R7, R7, RZ, 0x1f ;  /* 0x00001fff07077589 */ /* 0x000f2200000e0000 */
[----:B------:R-:W-:Y:S01]  /*1030*/  IMAD.MOV.U32 R96, RZ, RZ, RZ ;  /* 0x000000ffff607224 */ /* 0x000fe200078e00ff */
[----:B------:R-:W-:-:S02]  /*1040*/  CS2R R100, SRZ ;  /* 0x0000000000647805 */ /* 0x000fc4000001ff00 */
[----:B------:R-:W-:Y:S02]  /*1050*/  CS2R R102, SRZ ;  /* 0x0000000000667805 */ /* 0x000fe4000001ff00 */
[----:B------:R-:W-:Y:S02]  /*1060*/  CS2R R104, SRZ ;  /* 0x0000000000687805 */ /* 0x000fe4000001ff00 */
[----:B------:R-:W-:Y:S02]  /*1070*/  CS2R R106, SRZ ;  /* 0x00000000006a7805 */ /* 0x000fe4000001ff00 */
[----:B------:R-:W-:Y:S02]  /*1080*/  CS2R R108, SRZ ;  /* 0x00000000006c7805 */ /* 0x000fe4000001ff00 */
[----:B------:R-:W-:Y:S02]  /*1090*/  CS2R R112, SRZ ;  /* 0x0000000000707805 */ /* 0x000fe4000001ff00 */
[----:B------:R-:W-:-:S02]  /*10a0*/  CS2R R110, SRZ ;  /* 0x00000000006e7805 */ /* 0x000fc4000001ff00 */
[----:B------:R-:W-:Y:S02]  /*10b0*/  CS2R R116, SRZ ;  /* 0x0000000000747805 */ /* 0x000fe4000001ff00 */
[----:B------:R-:W-:Y:S02]  /*10c0*/  CS2R R114, SRZ ;  /* 0x0000000000727805 */ /* 0x000fe4000001ff00 */
[----:B------:R-:W-:Y:S02]  /*10d0*/  CS2R R118, SRZ ;  /* 0x0000000000767805 */ /* 0x000fe4000001ff00 */
[----:B------:R-:W-:Y:S02]  /*10e0*/  CS2R R120, SRZ ;  /* 0x0000000000787805 */ /* 0x000fe4000001ff00 */
[----:B------:R-:W-:Y:S02]  /*10f0*/  CS2R R122, SRZ ;  /* 0x00000000007a7805 */ /* 0x000fe4000001ff00 */
[----:B------:R-:W-:Y:S01]  /*1100*/  CS2R R124, SRZ ;  /* 0x00000000007c7805 */ /* 0x000fe2000001ff00 */
[----:B0-----:R-:W-:Y:S01]  /*1110*/  ULEA UR11, UR12, UR11, 0x18 ;  /* 0x0000000b0c0b7291 */ /* 0x001fe2000f8ec03f */
[----:B------:R-:W-:-:S02]  /*1120*/  CS2R R126, SRZ ;  /* 0x00000000007e7805 */ /* 0x000fc4000001ff00 */
[----:B------:R-:W-:Y:S02]  /*1130*/  CS2R R128, SRZ ;  /* 0x0000000000807805 */ /* 0x000fe4000001ff00 */
[----:B------:R-:W-:Y:S02]  /*1140*/  CS2R R130, SRZ ;  /* 0x0000000000827805 */ /* 0x000fe4000001ff00 */
[----:B------:R-:W-:Y:S02]  /*1150*/  CS2R R132, SRZ ;  /* 0x0000000000847805 */ /* 0x000fe4000001ff00 */
[----:B------:R-:W-:Y:S02]  /*1160*/  CS2R R134, SRZ ;  /* 0x0000000000867805 */ /* 0x000fe4000001ff00 */
[----:B------:R-:W-:Y:S01]  /*1170*/  CS2R R136, SRZ ;  /* 0x0000000000887805 */ /* 0x000fe2000001ff00 */
[----:B------:R-:W-:Y:S01]  /*1180*/  IMAD.MOV.U32 R139, RZ, RZ, RZ ;  /* 0x000000ffff8b7224 */ /* 0x000fe200078e00ff */
[----:B-1----:R-:W-:-:S02]  /*1190*/  ISETP.GE.AND P0, PT, R8, 0x1, PT ;  /* 0x000000010800780c */ /* 0x002fc40003f06270 */
[----:B------:R-:W-:Y:S02]  /*11a0*/  CS2R R140, SRZ ;  /* 0x00000000008c7805 */ /* 0x000fe4000001ff00 */
[----:B----4-:R-:W-:Y:S02]  /*11b0*/  R2UR UR8, R7 ;  /* 0x00000000070872ca */ /* 0x010fe400000e0000 */
        /* <DEDUP_REMOVED lines=8> */
[----:B------:R-:W-:Y:S01]  /*1240*/  CS2R R158, SRZ ;  /* 0x00000000009e7805 */ /* 0x000fe2000001ff00 */
[----:B------:R-:W-:Y:S01]  /*1250*/  IMAD.MOV.U32 R161, RZ, RZ, RZ ;  /* 0x000000ffffa17224 */ /* 0x000fe200078e00ff */
[----:B------:R-:W-:Y:S01]  /*1260*/  CS2R R72, SRZ ;  /* 0x0000000000487805 */ /* 0x000fe2000001ff00 */
[----:B------:R-:W-:Y:S01]  /*1270*/  IMAD.U32 R11, RZ, RZ, UR4 ;  /* 0x00000004ff0b7e24 */ /* 0x000fe2000f8e00ff */
[----:B------:R-:W-:Y:S01]  /*1280*/  ULEA.HI UR10, UR8, UR8, URZ, 0x1 ;  /* 0x00000008080a7291 */ /* 0x000fe2000f8f083f */
[----:B------:R-:W-:-:S02]  /*1290*/  CS2R R74, SRZ ;  /* 0x00000000004a7805 */ /* 0x000fc4000001ff00 */
[----:B------:R-:W-:Y:S02]  /*12a0*/  CS2R R76, SRZ ;  /* 0x00000000004c7805 */ /* 0x000fe4000001ff00 */
[----:B------:R-:W-:Y:S01]  /*12b0*/  CS2R R78, SRZ ;  /* 0x00000000004e7805 */ /* 0x000fe2000001ff00 */
[----:B------:R-:W-:Y:S01]  /*12c0*/  ULOP3.LUT UR10, UR10, 0x7fffe, URZ, 0xc0, !UPT ;  /* 0x0007fffe0a0a7892 */ /* 0x000fe2000f8ec03f */
[----:B------:R-:W-:Y:S02]  /*12d0*/  CS2R R80, SRZ ;  /* 0x0000000000507805 */ /* 0x000fe4000001ff00 */
[----:B------:R-:W-:Y:S02]  /*12e0*/  CS2R R82, SRZ ;  /* 0x0000000000527805 */ /* 0x000fe4000001ff00 */
[----:B------:R-:W-:Y:S01]  /*12f0*/  CS2R R84, SRZ ;  /* 0x0000000000547805 */ /* 0x000fe2000001ff00 */
[----:B------:R-:W-:Y:S01]  /*1300*/  UIADD3 UR10, UR8, -UR10, URZ ;  /* 0x8000000a080a7290 */ /* 0x000fe2000fffe03f */
[----:B------:R-:W-:-:S02]  /*1310*/  CS2R R86, SRZ ;  /* 0x0000000000567805 */ /* 0x000fc4000001ff00 */
[----:B------:R-:W-:Y:S01]  /*1320*/  CS2R R56, SRZ ;  /* 0x0000000000387805 */ /* 0x000fe2000001ff00 */
[----:B------:R-:W-:Y:S01]  /*1330*/  UMOV UR8, URZ ;  /* 0x0000003f00087c82 */ /* 0x000fe20008000000 */
[----:B------:R-:W-:Y:S01]  /*1340*/  ULEA UR10, UR10, UR11, 0xd ;  /* 0x0000000b0a0a7291 */ /* 0x000fe2000f8e683f */
[----:B------:R-:W-:Y:S02]  /*1350*/  CS2R R58, SRZ ;  /* 0x00000000003a7805 */ /* 0x000fe4000001ff00 */
[----:B------:R-:W-:Y:S02]  /*1360*/  CS2R R60, SRZ ;  /* 0x00000000003c7805 */ /* 0x000fe4000001ff00 */
[----:B------:R-:W-:Y:S01]  /*1370*/  CS2R R62, SRZ ;  /* 0x00000000003e7805 */ /* 0x000fe2000001ff00 */
[----:B------:R-:W-:Y:S01]  /*1380*/  UIADD3 UR10, UR10, 0x100, URZ ;  /* 0x000001000a0a7890 */ /* 0x000fe2000fffe03f */
[----:B------:R-:W-:Y:S02]  /*1390*/  CS2R R64, SRZ ;  /* 0x0000000000407805 */ /* 0x000fe4000001ff00 */
[----:B------:R-:W-:-:S02]  /*13a0*/  CS2R R66, SRZ ;  /* 0x0000000000427805 */ /* 0x000fc4000001ff00 */
[----:B------:R-:W-:Y:S01]  /*13b0*/  CS2R R68, SRZ ;  /* 0x0000000000447805 */ /* 0x000fe2000001ff00 */
[----:B------:R-:W-:Y:S01]  /*13c0*/  USHF.R.U32.HI UR10, URZ, 0x4, UR10 ;  /* 0x000000043f0a7899 */ /* 0x000fe2000801160a */
[----:B------:R-:W-:Y:S02]  /*13d0*/  CS2R R70, SRZ ;  /* 0x0000000000467805 */ /* 0x000fe4000001ff00 */
[----:B------:R-:W-:Y:S02]  /*13e0*/  CS2R R40, SRZ ;  /* 0x0000000000287805 */ /* 0x000fe4000001ff00 */
[----:B------:R-:W-:Y:S01]  /*13f0*/  CS2R R42, SRZ ;  /* 0x00000000002a7805 */ /* 0x000fe2000001ff00 */
[----:B------:R-:W-:Y:S01]  /*1400*/  ULOP3.LUT UR10, UR10, 0x3fff, URZ, 0xc0, !UPT ;  /* 0x00003fff0a0a7892 */ /* 0x000fe2000f8ec03f */
[----:B------:R-:W-:Y:S02]  /*1410*/  CS2R R44, SRZ ;  /* 0x00000000002c7805 */ /* 0x000fe4000001ff00 */
        /* <DEDUP_REMOVED lines=13> */
[----:B------:R-:W-:Y:S06]  /*14f0*/  @!P0 BRA `(.L_x_13) ;  /* 0x0000000c00288947 */ /* 0x000fec0003800000 */
[----:B------:R-:W-:-:S13]  /*1500*/  ISETP.NE.AND P1, PT, R160, 0x3, PT ;  /* 0x00000003a000780c */ /* 0x000fda0003f25270 */
[----:B------:R-:W-:Y:S05]  /*1510*/  @!P1 BRA `(.L_x_14) ;  /* 0x0000000000049947 */ /* 0x000fea0003800000 */
[----:B------:R-:W-:Y:S01]  /*1520*/  BPT.TRAP 0x1 ;  /* 0x000000040000795c */ /* 0x000fe20000300000 */
.L_x_14:
[----:B------:R-:W-:Y:S01]  /*1530*/  ULEA UR6, UR5, UR11, 0x3 ;  /* 0x0000000b05067291 */ /* 0x000fe2000f8e183f */
[----:B------:R-:W-:-:S05]  /*1540*/  IMAD.U32 R7, RZ, RZ, UR4 ;  /* 0x00000004ff077e24 */ /* 0x000fca000f8e00ff */
[----:B------:R-:W-:-:S04]  /*1550*/  SHF.L.U32 R7, R7, 0x1f, RZ ;  /* 0x0000001f07077819 */ /* 0x000fc800000006ff */
[----:B------:R0:W1:Y:S01]  /*1560*/  SYNCS.PHASECHK.TRANS64.TRYWAIT P0, [UR6], R7 ;  /* 0x00000007ff0075a7 */ /* 0x0000620008000146 */
[----:B------:R-:W-:Y:S05]  /*1570*/  @!P1 BRA `(.L_x_15) ;  /* 0x0000000000049947 */ /* 0x000fea0003800000 */
[----:B------:R-:W-:Y:S01]  /*1580*/  BPT.TRAP 0x1 ;  /* 0x000000040000795c */ /* 0x000fe20000300000 */
.L_x_15:
[----:B-1----:R-:W-:Y:S05]  /*1590*/  @P0 BRA `(.L_x_16) ;  /* 0x0000000000080947 */ /* 0x002fea0003800000 */
[----:B------:R-:W1:Y:S02]  /*15a0*/  SYNCS.PHASECHK.TRANS64.TRYWAIT P0, [UR6], R7 ;  /* 0x00000007ff0075a7 */ /* 0x000e640008000146 */
[----:B-1----:R-:W-:Y:S05]  /*15b0*/  @!P0 BRA `(.L_x_17) ;  /* 0x000000a400a88947 */ /* 0x002fea0003800000 */
.L_x_16:
[----:B------:R-:W-:Y:S01]  /*15c0*/  UIADD3 UR6, UR11, 0x30100, URZ ;  /* 0x000301000b067890 */ /* 0x000fe2000fffe03f */
[----:B------:R-:W-:Y:S01]  /*15d0*/  WARPGROUP.ARRIVE ;  /* 0x00000000000079c5 */ /* 0x000fe20000000000 */
[----:B------:R-:W-:Y:S01]  /*15e0*/  ULOP3.LUT UR8, UR10, 0x10000, URZ, 0xfc, !UPT ;  /* 0x000100000a087892 */ /* 0x000fe2000f8efc3f */
[----:B------:R-:W-:Y:S01]  /*15f0*/  IMAD.MOV.U32 R94, RZ, RZ, RZ ;  /* 0x000000ffff5e7224 */ /* 0x000fe200078e00ff */
[----:B------:R-:W-:Y:S01]  /*1600*/  USHF.R.U32.HI UR6, URZ, 0x4, UR6 ;  /* 0x000000043f067899 */ /* 0x000fe20008011606 */
[----:B------:R-:W-:Y:S01]  /*1610*/  CS2R R98, SRZ ;  /* 0x0000000000627805 */ /* 0x000fe2000001ff00 */
[----:B------:R-:W-:Y:S01]  /*1620*/  ULEA UR8, UR5, UR8, 0xc ;  /* 0x0000000805087291 */ /* 0x000fe2000f8e603f */
[----:B------:R-:W-:Y:S01]  /*1630*/  IMAD.MOV.U32 R96, RZ, RZ, RZ ;  /* 0x000000ffff607224 */ /* 0x000fe200078e00ff */
[----:B------:R-:W-:Y:S01]  /*1640*/  ULOP3.LUT UR6, UR6, 0x3fff, URZ, 0xc0, !UPT ;  /* 0x00003fff06067892 */ /* 0x000fe2000f8ec03f */
[----:B------:R-:W-:Y:S01]  /*1650*/  CS2R R100, SRZ ;  /* 0x0000000000647805 */ /* 0x000fe2000001ff00 */
[----:B------:R-:W-:Y:S01]  /*1660*/  UMOV UR17, 0x40000040 ;  /* 0x4000004000117882 */ /* 0x000fe20000000000 */
[----:B------:R-:W-:Y:S01]  /*1670*/  UMOV UR19, 0x40000040 ;  /* 0x4000004000137882 */ /* 0x000fe20000000000 */
[----:B------:R-:W-:Y:S01]  /*1680*/  ULOP3.LUT UR6, UR6, 0x10000, URZ, 0xfc, !UPT ;  /* 0x0001000006067892 */ /* 0x000fe2000f8efc3f */
[----:B------:R-:W-:Y:S01]  /*1690*/  CS2R R102, SRZ ;  /* 0x0000000000667805 */ /* 0x000fe2000001ff00 */
[----:B------:R-:W-:Y:S01]  /*16a0*/  UMOV UR16, UR8 ;  /* 0x0000000800107c82 */ /* 0x000fe20008000000 */
[----:B------:R-:W-:Y:S01]  /*16b0*/  UIADD3 UR7, UR8, 0x800, URZ ;  /* 0x0000080008077890 */ /* 0x000fe2000fffe03f */
[----:B------:R-:W-:Y:S01]  /*16c0*/  CS2R R104, SRZ ;  /* 0x0000000000687805 */ /* 0x000fe2000001ff00 */
[----:B------:R-:W-:Y:S01]  /*16d0*/  ULEA UR12, UR5, UR6, 0x8 ;  /* 0x00000006050c7291 */ /* 0x000fe2000f8e403f */
[----:B------:R-:W-:Y:S01]  /*16e0*/  CS2R R106, SRZ ;  /* 0x00000000006a7805 */ /* 0x000fe2000001ff00 */
[----:B------:R-:W-:Y:S01]  /*16f0*/  UIADD3 UR6, UR8, 0x400, URZ ;  /* 0x0000040008067890 */ /* 0x000fe2000fffe03f */
[----:B------:R-:W-:Y:S01]  /*1700*/  CS2R R108, SRZ ;  /* 0x00000000006c7805 */ /* 0x000fe2000001ff00 */
[----:B------:R-:W-:Y:S01]  /*1710*/  UIADD3 UR14, UR12, 0x6, URZ ;  /* 0x000000060c0e7890 */ /* 0x000fe2000fffe03f */
[----:B------:R-:W-:Y:S01]  /*1720*/  CS2R R112, SRZ ;  /* 0x0000000000707805 */ /* 0x000fe2000001ff00 */
[----:B------:R-:W-:Y:S01]  /*1730*/  UMOV UR13, 0x40000040 ;  /* 0x40000040000d7882 */ /* 0x000fe20000000000 */
[----:B------:R-:W-:Y:S01]  /*1740*/  UMOV UR18, UR12 ;  /* 0x0000000c00127c82 */ /* 0x000fe20008000000 */
[----:B------:R-:W-:Y:S01]  /*1750*/  UMOV UR15, 0x40000040 ;  /* 0x40000040000f7882 */ /* 0x000fe20000000000 */
[----:B------:R-:W-:Y:S01]  /*1760*/  QGMMA.64x32x32.F32.E4M3.E4M3 R72, gdesc[UR16], RZ, !UPT ;  /* 0x00600000104879f3 */ /* 0x000fe2000c7008ff */
[----:B------:R-:W-:Y:S01]  /*1770*/  UMOV UR16, UR6 ;  /* 0x0000000600107c82 */ /* 0x000fe20008000000 */
[----:B------:R-:W-:Y:S01]  /*1780*/  UMOV UR17, 0x40000040 ;  /* 0x4000004000117882 */ /* 0x000fe20000000000 */
[----:B------:R-:W-:Y:S01]  /*1790*/  UIADD3 UR6, UR8, 0xc00, URZ ;  /* 0x00000c0008067890 */ /* 0x000fe2000fffe03f */
[----:B------:R-:W-:Y:S01]  /*17a0*/  QGMMA.64x32x32.F32.E4M3.E4M3 R56, gdesc[UR16], RZ, !UPT ;  /* 0x00600000103879f3 */ /* 0x000fe2000c7008ff */
[----:B------:R-:W-:Y:S01]  /*17b0*/  UMOV UR16, UR7 ;  /* 0x0000000700107c82 */ /* 0x000fe20008000000 */
[----:B------:R-:W-:Y:S01]  /*17c0*/  UMOV UR17, 0x40000040 ;  /* 0x4000004000117882 */ /* 0x000fe20000000000 */
[----:B------:R-:W-:Y:S01]  /*17d0*/  UIADD3 UR7, UR8, 0x802, URZ ;  /* 0x0000080208077890 */ /* 0x000fe2000fffe03f */
[----:B------:R-:W-:Y:S01]  /*17e0*/  QGMMA.64x32x32.F32.E4M3.E4M3 R40, gdesc[UR16], RZ, !UPT ;  /* 0x00600000102879f3 */ /* 0x000fe2000c7008ff */
[----:B------:R-:W-:Y:S01]  /*17f0*/  UMOV UR17, 0x40000040 ;  /* 0x4000004000117882 */ /* 0x000fe20000000000 */
[----:B------:R-:W-:Y:S01]  /*1800*/  UMOV UR16, UR6 ;  /* 0x0000000600107c82 */ /* 0x000fe20008000000 */
[----:B------:R-:W-:Y:S01]  /*1810*/  UIADD3 UR6, UR8, 0x402, URZ ;  /* 0x0000040208067890 */ /* 0x000fe2000fffe03f */
[----:B------:R-:W-:Y:S01]  /*1820*/  QGMMA.64x32x32.F32.E4M3.E4M3 R24, gdesc[UR16], RZ, !UPT ;  /* 0x00600000101879f3 */ /* 0x000fe2000c7008ff */
[----:B------:R-:W-:Y:S01]  /*1830*/  UIADD3 UR16, UR8, 0x2, URZ ;  /* 0x0000000208107890 */ /* 0x000fe2000fffe03f */
[----:B------:R-:W-:Y:S01]  /*1840*/  CS2R R110, SRZ ;  /* 0x00000000006e7805 */ /* 0x000fe2000001ff00 */
[----:B------:R-:W-:Y:S01]  /*1850*/  UIADD3 UR18, UR12, 0x2, URZ ;  /* 0x000000020c127890 */ /* 0x000fe2000fffe03f */
[----:B------:R-:W-:Y:S01]  /*1860*/  CS2R R116, SRZ ;  /* 0x0000000000747805 */ /* 0x000fe2000001ff00 */
[----:B------:R-:W-:Y:S01]  /*1870*/  UMOV UR17, 0x40000040 ;  /* 0x4000004000117882 */ /* 0x000fe20000000000 */
[----:B------:R-:W-:Y:S01]  /*1880*/  UMOV UR19, 0x40000040 ;  /* 0x4000004000137882 */ /* 0x000fe20000000000 */
        /* <DEDUP_REMOVED lines=10> */
[----:B------:R-:W-:Y:S01]  /*1930*/  CS2R R136, SRZ ;  /* 0x0000000000887805 */ /* 0x000fe2000001ff00 */
[----:B------:R-:W-:Y:S01]  /*1940*/  IMAD.MOV.U32 R139, RZ, RZ, RZ ;  /* 0x000000ffff8b7224 */ /* 0x000fe200078e00ff */
        /* <DEDUP_REMOVED lines=9> */
[----:B------:R-:W-:Y:S01]  /*19e0*/  CS2R R158, SRZ ;  /* 0x00000000009e7805 */ /* 0x000fe2000001ff00 */
[----:B------:R-:W-:Y:S01]  /*19f0*/  IMAD.MOV.U32 R161, RZ, RZ, RZ ;  /* 0x000000ffffa17224 */ /* 0x000fe200078e00ff */
[----:B------:R-:W-:Y:S01]  /*1a00*/  QGMMA.64x32x32.F32.E4M3.E4M3 R72, gdesc[UR16], R72 ;  /* 0x00600000104879f3 */ /* 0x000fe20008700848 */
[----:B------:R-:W-:Y:S01]  /*1a10*/  UMOV UR16, UR6 ;  /* 0x0000000600107c82 */ /* 0x000fe20008000000 */
[----:B------:R-:W-:Y:S01]  /*1a20*/  UMOV UR17, 0x40000040 ;  /* 0x4000004000117882 */ /* 0x000fe20000000000 */
[----:B------:R-:W-:Y:S01]  /*1a30*/  UIADD3 UR6, UR8, 0xc02, URZ ;  /* 0x00000c0208067890 */ /* 0x000fe2000fffe03f */
[----:B------:R-:W-:Y:S01]  /*1a40*/  QGMMA.64x32x32.F32.E4M3.E4M3 R56, gdesc[UR16], R56 ;  /* 0x00600000103879f3 */ /* 0x000fe20008700838 */
[----:B------:R-:W-:Y:S01]  /*1a50*/  UMOV UR16, UR7 ;  /* 0x0000000700107c82 */ /* 0x000fe20008000000 */
[----:B------:R-:W-:Y:S01]  /*1a60*/  UMOV UR17, 0x40000040 ;  /* 0x4000004000117882 */ /* 0x000fe20000000000 */
[----:B------:R-:W-:Y:S01]  /*1a70*/  UIADD3 UR7, UR8, 0x804, URZ ;  /* 0x0000080408077890 */ /* 0x000fe2000fffe03f */
[----:B------:R-:W-:Y:S01]  /*1a80*/  QGMMA.64x32x32.F32.E4M3.E4M3 R40, gdesc[UR16], R40 ;  /* 0x00600000102879f3 */ /* 0x000fe20008700828 */
[----:B------:R-:W-:Y:S01]  /*1a90*/  UMOV UR17, 0x40000040 ;  /* 0x4000004000117882 */ /* 0x000fe20000000000 */
[----:B------:R-:W-:Y:S01]  /*1aa0*/  UMOV UR16, UR6 ;  /* 0x0000000600107c82 */ /* 0x000fe20008000000 */
[----:B------:R-:W-:Y:S01]  /*1ab0*/  UIADD3 UR6, UR8, 0x404, URZ ;  /* 0x0000040408067890 */ /* 0x000fe2000fffe03f */
[----:B------:R-:W-:Y:S01]  /*1ac0*/  QGMMA.64x32x32.F32.E4M3.E4M3 R24, gdesc[UR16], R24 ;  /* 0x00600000101879f3 */ /* 0x000fe20008700818 */
[----:B------:R-:W-:-:S02]  /*1ad0*/  UIADD3 UR16, UR8, 0x4, URZ ;  /* 0x0000000408107890 */ /* 0x000fc4000fffe03f */
[----:B------:R-:W-:Y:S01]  /*1ae0*/  UIADD3 UR18, UR12, 0x4, URZ ;  /* 0x000000040c127890 */ /* 0x000fe2000fffe03f */
[----:B------:R-:W-:Y:S01]  /*1af0*/  UMOV UR17, 0x40000040 ;  /* 0x4000004000117882 */ /* 0x000fe20000000000 */
[----:B------:R-:W-:-:S07]  /*1b00*/  UMOV UR19, 0x40000040 ;  /* 0x4000004000137882 */ /* 0x000fce0000000000 */
        /* <DEDUP_REMOVED lines=11> */
[----:B------:R-:W-:Y:S01]  /*1bc0*/  UMOV UR6, 0x4 ;  /* 0x0000000400067882 */ /* 0x000fe20000000000 */
[----:B------:R-:W-:Y:S01]  /*1bd0*/  QGMMA.64x32x32.F32.E4M3.E4M3 R24, gdesc[UR16], R24 ;  /* 0x00600000101879f3 */ /* 0x000fe20008700818 */
[----:B------:R-:W-:Y:S01]  /*1be0*/  UIADD3 UR16, UR8, 0x406, URZ ;  /* 0x0000040608107890 */ /* 0x000fe2000fffe03f */
[----:B------:R-:W-:Y:S01]  /*1bf0*/  UMOV UR12, UR7 ;  /* 0x00000007000c7c82 */ /* 0x000fe20008000000 */
[----:B------:R-:W-:-:S02]  /*1c00*/  UIADD3 UR7, UR8, 0x806, URZ ;  /* 0x0000080608077890 */ /* 0x000fc4000fffe03f */
[----:B------:R-:W-:Y:S01]  /*1c10*/  UIADD3 UR8, UR8, 0xc06, URZ ;  /* 0x00000c0608087890 */ /* 0x000fe2000fffe03f */
[----:B------:R-:W-:Y:S02]  /*1c20*/  QGMMA.64x32x32.F32.E4M3.E4M3 R72, gdesc[UR12], R72 ;  /* 0x006000000c4879f3 */ /* 0x000fe40008700848 */
[----:B------:R-:W-:Y:S01]  /*1c30*/  UMOV UR12, UR16 ;  /* 0x00000010000c7c82 */ /* 0x000fe20008000000 */
[----:B------:R-:W-:Y:S02]  /*1c40*/  UMOV UR13, 0x40000040 ;  /* 0x40000040000d7882 */ /* 0x000fe40000000000 */
[----:B------:R-:W-:Y:S01]  /*1c50*/  QGMMA.64x32x32.F32.E4M3.E4M3 R56, gdesc[UR12], R56 ;  /* 0x006000000c3879f3 */ /* 0x000fe20008700838 */
[----:B------:R-:W-:Y:S01]  /*1c60*/  UMOV UR12, UR7 ;  /* 0x00000007000c7c82 */ /* 0x000fe20008000000 */
[----:B------:R-:W-:Y:S01]  /*1c70*/  ULDC UR7, c[0x0][0x50c] ;  /* 0x0001430000077ab9 */ /* 0x000fe20000000800 */
[----:B------:R-:W-:Y:S01]  /*1c80*/  UMOV UR13, 0x40000040 ;  /* 0x40000040000d7882 */ /* 0x000fe20000000000 */
[----:B------:R-:W-:Y:S01]  /*1c90*/  UISETP.NE.AND UP0, UPT, UR7, 0x4, UPT ;  /* 0x000000040700788c */ /* 0x000fe2000bf05270 */
[----:B------:R-:W-:Y:S01]  /*1ca0*/  QGMMA.64x32x32.F32.E4M3.E4M3 R40, gdesc[UR12], R40 ;  /* 0x006000000c2879f3 */ /* 0x000fe20008700828 */
[----:B------:R-:W-:Y:S01]  /*1cb0*/  UMOV UR12, UR8 ;  /* 0x00000008000c7c82 */ /* 0x000fe20008000000 */
[----:B------:R-:W-:Y:S01]  /*1cc0*/  UMOV UR13, 0x40000040 ;  /* 0x40000040000d7882 */ /* 0x000fe20000000000 */
[----:B------:R-:W-:Y:S01]  /*1cd0*/  USEL UR7, URZ, 0x1, UP0 ;  /* 0x000000013f077887 */ /* 0x000fe20008000000 */
[----:B------:R-:W-:Y:S05]  /*1ce0*/  QGMMA.64x32x32.F32.E4M3.E4M3 R24, gdesc[UR12], R24, gsb0 ;  /* 0x006000000c1879f3 */ /* 0x000fea0008000818 */
[----:B------:R-:W-:-:S13]  /*1cf0*/  ISETP.NE.AND P0, PT, RZ, UR7, PT ;  /* 0x00000007ff007c0c */ /* 0x000fda000bf05270 */
[----:B------:R-:W-:Y:S05]  /*1d00*/  @!P0 BRA `(.L_x_18) ;  /* 0x0000000400088947 */ /* 0x000fea0003800000 */
[----:B------:R-:W-:Y:S02]  /*1d10*/  WARPGROUP.DEPBAR.LE gsb0, 0x0 ;  /* 0x00008000000079c5 */ /* 0x000fe40000010000 */
[----:B------:R-:W-:-:S01]  /*1d20*/  FADD R161, RZ, R72 ;  /* 0x00000048ffa17221 */ /* 0x000fc20000000000 */
[----:B------:R-:W-:Y:S01]  /*1d30*/  FADD R156, RZ, R73 ;  /* 0x00000049ff9c7221 */ /* 0x000fe20000000000 */
        /* <DEDUP_REMOVED lines=62> */
[----:B------:R-:W-:-:S06]  /*2120*/  UMOV UR6, URZ ;  /* 0x0000003f00067c82 */ /* 0x000fcc0008000000 */
.L_x_18:
[----:B------:R-:W-:-:S04]  /*2130*/  UIADD3 UR13, UR5, 0x1, URZ ;  /* 0x00000001050d7890 */ /* 0x000fc8000fffe03f */
[----:B------:R-:W-:-:S04]  /*2140*/  UISETP.NE.AND UP0, UPT, UR13, 0x3, UPT ;  /* 0x000000030d00788c */ /* 0x000fc8000bf05270 */
[----:B------:R-:W-:Y:S02]  /*2150*/  USEL UR8, URZ, 0x1, UP0 ;  /* 0x000000013f087887 */ /* 0x000fe40008000000 */
[----:B------:R-:W-:Y:S02]  /*2160*/  USEL UR13, UR13, URZ, UP0 ;  /* 0x0000003f0d0d7287 */ /* 0x000fe40008000000 */
[----:B------:R-:W-:-:S06]  /*2170*/  ULOP3.LUT UR8, UR4, UR8, URZ, 0x3c, !UPT ;  /* 0x0000000804087292 */ /* 0x000fcc000f8e3c3f */
[----:B------:R-:W-:Y:S01]  /*2180*/  IMAD.U32 R11, RZ, RZ, UR8 ;  /* 0x00000008ff0b7e24 */ /* 0x000fe2000f8e00ff */
[----:B------:R-:W-:-:S06]  /*2190*/  UMOV UR8, 0x1 ;  /* 0x0000000100087882 */ /* 0x000fcc0000000000 */
.L_x_13:
[----:B------:R-:W-:-:S04]  /*21a0*/  UISETP.LT.AND UP0, UPT, UR9, 0x1, UPT ;  /* 0x000000010900788c */ /* 0x000fc8000bf01270 */
[----:B------:R-:W-:-:S04]  /*21b0*/  USEL UR12, UR9, 0x1, UP0 ;  /* 0x00000001090c7887 */ /* 0x000fc80008000000 */
[----:B------:R-:W-:-:S04]  /*21c0*/  UIADD3 UR12, UR9, -UR12, URZ ;  /* 0x8000000c090c7290 */ /* 0x000fc8000fffe03f */
[----:B------:R-:W-:-:S06]  /*21d0*/  UISETP.GE.AND UP0, UPT, UR12, 0x1, UPT ;  /* 0x000000010c00788c */ /* 0x000fcc000bf06270 */
[----:B------:R-:W-:-:S13]  /*21e0*/  PLOP3.LUT P0, PT, PT, PT, UP0, 0x80, 0x0 ;  /* 0x000000000000781c */ /* 0x000fda0003f0f008 */
[----:B------:R-:W-:Y:S05]  /*21f0*/  @!P0 BRA `(.L_x_19) ;  /* 0x0000000800f48947 */ /* 0x000fea0003800000 */
[----:B01----:R-:W-:Y:S01]  /*2200*/  IMAD.U32 R7, RZ, RZ, UR12 ;  /* 0x0000000cff077e24 */ /* 0x003fe2000f8e00ff */
[----:B------:R-:W-:Y:S01]  /*2210*/  UMOV UR12, UR5 ;  /* 0x00000005000c7c82 */ /* 0x000fe20008000000 */
[----:B------:R-:W-:-:S05]  /*2220*/  ULDC UR15, c[0x0][0x50c] ;  /* 0x00014300000f7ab9 */ /* 0x000fca0000000800 */
.L_x_27:
[----:B------:R-:W-:-:S13]  /*2230*/  ISETP.NE.AND P1, PT, R160, 0x3, PT ;  /* 0x00000003a000780c */ /* 0x000fda0003f25270 */
[----:B01----:R-:W-:Y:S05]  /*2240*/  @!P1 BRA `(.L_x_20) ;  /* 0x0000000000049947 */ /* 0x003fea0003800000 */
[----:B------:R-:W-:Y:S01]  /*2250*/  BPT.TRAP 0x1 ;  /* 0x000000040000795c */ /* 0x000fe20000300000 */
.L_x_20:
[----:B------:R-:W0:Y:S01]  /*2260*/  S2UR UR14, SR_CgaCtaId ;  /* 0x00000000000e79c3 */ /* 0x000e220000008800 */
[----:B------:R-:W-:Y:S01]  /*2270*/  UMOV UR11, 0x400 ;  /* 0x00000400000b7882 */ /* 0x000fe20000000000 */
[----:B------:R-:W-:Y:S01]  /*2280*/  SHF.L.U32 R8, R11, 0x1f, RZ ;  /* 0x0000001f0b087819 */ /* 0x000fe200000006ff */
[----:B0-----:R-:W-:-:S04]  /*2290*/  ULEA UR11, UR14, UR11, 0x18 ;  /* 0x0000000b0e0b7291 */ /* 0x001fc8000f8ec03f */
[----:B------:R-:W-:-:S09]  /*22a0*/  ULEA UR14, UR13, UR11, 0x3 ;  /* 0x0000000b0d0e7291 */ /* 0x000fd2000f8e183f */
[----:B------:R0:W1:Y:S01]  /*22b0*/  SYNCS.PHASECHK.TRANS64.TRYWAIT P0, [UR14], R8 ;  /* 0x00000008ff0075a7 */ /* 0x000062000800014e */
[----:B------:R-:W-:Y:S05]  /*22c0*/  @!P1 BRA `(.L_x_21) ;  /* 0x0000000000049947 */ /* 0x000fea0003800000 */
[----:B------:R-:W-:Y:S01]  /*22d0*/  BPT.TRAP 0x1 ;  /* 0x000000040000795c */ /* 0x000fe20000300000 */
.L_x_21:
[----:B-1----:R-:W-:Y:S05]  /*22e0*/  @P0 BRA `(.L_x_22) ;  /* 0x0000000000080947 */ /* 0x002fea0003800000 */
[----:B------:R-:W1:Y:S02]  /*22f0*/  SYNCS.PHASECHK.TRANS64.TRYWAIT P0, [UR14], R8 ;  /* 0x00000008ff0075a7 */ /* 0x000e64000800014e */
[----:B-1----:R-:W-:Y:S05]  /*2300*/  @!P0 BRA `(.L_x_23) ;  /* 0x00000098006c8947 */ /* 0x002fea0003800000 */
.L_x_22:
[----:B------:R-:W-:Y:S01]  /*2310*/  UIADD3 UR14, UR11, 0x30100, URZ ;  /* 0x000301000b0e7890 */ /* 0x000fe2000fffe03f */
[----:B------:R-:W-:Y:S01]  /*2320*/  WARPGROUP.ARRIVE ;  /* 0x00000000000079c5 */ /* 0x000fe20000000000 */
[----:B------:R-:W-:Y:S02]  /*2330*/  UISETP.NE.AND UP0, UPT, UR7, URZ, UPT ;  /* 0x0000003f0700728c */ /* 0x000fe4000bf05270 */
[----:B------:R-:W-:Y:S02]  /*2340*/  USHF.R.U32.HI UR14, URZ, 0x4, UR14 ;  /* 0x000000043f0e7899 */ /* 0x000fe4000801160e */
[----:B------:R-:W-:Y:S02]  /*2350*/  USEL UR8, UR8, URZ, !UP0 ;  /* 0x0000003f08087287 */ /* 0x000fe4000c000000 */
[----:B------:R-:W-:Y:S02]  /*2360*/  ULOP3.LUT UR14, UR14, 0x3fff, URZ, 0xc0, !UPT ;  /* 0x00003fff0e0e7892 */ /* 0x000fe4000f8ec03f */
[----:B------:R-:W-:-:S02]  /*2370*/  ULOP3.LUT UR7, UR10, 0x10000, URZ, 0xfc, !UPT ;  /* 0x000100000a077892 */ /* 0x000fc4000f8efc3f */
[----:B------:R-:W-:Y:S02]  /*2380*/  ULOP3.LUT UR14, UR14, 0x10000, URZ, 0xfc, !UPT ;  /* 0x000100000e0e7892 */ /* 0x000fe4000f8efc3f */
[----:B------:R-:W-:Y:S02]  /*2390*/  UISETP.NE.U32.AND UP0, UPT, UR8, URZ, UPT ;  /* 0x0000003f0800728c */ /* 0x000fe4000bf05070 */
[----:B------:R-:W-:Y:S02]  /*23a0*/  ULEA UR8, UR13, UR7, 0xc ;  /* 0x000000070d087291 */ /* 0x000fe4000f8e603f */
[----:B------:R-:W-:Y:S02]  /*23b0*/  ULEA UR14, UR13, UR14, 0x8 ;  /* 0x0000000e0d0e7291 */ /* 0x000fe4000f8e403f */
[----:B------:R-:W-:Y:S02]  /*23c0*/  UIADD3 UR7, UR8, 0x400, URZ ;  /* 0x0000040008077890 */ /* 0x000fe4000fffe03f */
[----:B------:R-:W-:-:S02]  /*23d0*/  UIADD3 UR22, UR8, 0x800, URZ ;  /* 0x0000080008167890 */ /* 0x000fc4000fffe03f */
[----:B------:R-:W-:Y:S01]  /*23e0*/  UMOV UR16, UR8 ;  /* 0x0000000800107c82 */ /* 0x000fe20008000000 */
[----:B------:R-:W-:Y:S01]  /*23f0*/  UMOV UR17, 0x40000040 ;  /* 0x4000004000117882 */ /* 0x000fe20000000000 */
[----:B------:R-:W-:Y:S01]  /*2400*/  UMOV UR18, UR14 ;  /* 0x0000000e00127c82 */ /* 0x000fe20008000000 */
[----:B------:R-:W-:Y:S01]  /*2410*/  UMOV UR19, 0x40000040 ;  /* 0x4000004000137882 */ /* 0x000fe20000000000 */
[----:B------:R-:W-:Y:S01]  /*2420*/  UIADD3 UR23, UR8, 0xc00, URZ ;  /* 0x00000c0008177890 */ /* 0x000fe2000fffe03f */
[----:B------:R-:W-:Y:S01]  /*2430*/  QGMMA.64x32x32.F32.E4M3.E4M3 R72, gdesc[UR16], R72, UP0 ;  /* 0x00600000104879f3 */ /* 0x000fe2000bf00848 */
        /* <DEDUP_REMOVED lines=12> */
[----:B------:R-:W-:-:S02]  /*2500*/  UIADD3 UR16, UR8, 0x2, URZ ;  /* 0x0000000208107890 */ /* 0x000fc4000fffe03f */
[----:B------:R-:W-:Y:S01]  /*2510*/  UIADD3 UR18, UR14, 0x2, URZ ;  /* 0x000000020e127890 */ /* 0x000fe2000fffe03f */
[----:B------:R-:W-:Y:S01]  /*2520*/  UMOV UR17, 0x40000040 ;  /* 0x4000004000117882 */ /* 0x000fe20000000000 */
[----:B------:R-:W-:Y:S01]  /*2530*/  UMOV UR19, 0x40000040 ;  /* 0x4000004000137882 */ /* 0x000fe20000000000 */
[----:B------:R-:W-:-:S04]  /*2540*/  UIADD3 UR6, UR6, 0x4, URZ ;  /* 0x0000000406067890 */ /* 0x000fc8000fffe03f */
[----:B------:R-:W-:Y:S02]  /*2550*/  UISETP.NE.AND UP0, UPT, UR6, UR15, UPT ;  /* 0x0000000f0600728c */ /* 0x000fe4000bf05270 */
        /* <DEDUP_REMOVED lines=23> */
[----:B------:R-:W-:Y:S02]  /*26d0*/  UMOV UR17, 0x40000040 ;  /* 0x4000004000117882 */ /* 0x000fe40000000000 */
[----:B------:R-:W-:Y:S01]  /*26e0*/  QGMMA.64x32x32.F32.E4M3.E4M3 R40, gdesc[UR16], R40 ;  /* 0x00600000102879f3 */ /* 0x000fe20008700828 */
[----:B------:R-:W-:Y:S01]  /*26f0*/  UMOV UR16, UR23 ;  /* 0x0000001700107c82 */ /* 0x000fe20008000000 */
[----:B------:R-:W-:-:S02]  /*2700*/  UMOV UR17, 0x40000040 ;  /* 0x4000004000117882 */ /* 0x000fc40000000000 */
[----:B------:R-:W-:Y:S01]  /*2710*/  QGMMA.64x32x32.F32.E4M3.E4M3 R24, gdesc[UR16], R24 ;  /* 0x00600000101879f3 */ /* 0x000fe20008700818 */
[----:B------:R-:W-:Y:S02]  /*2720*/  UIADD3 UR16, UR8, 0x6, URZ ;  /* 0x0000000608107890 */ /* 0x000fe4000fffe03f */
[----:B------:R-:W-:Y:S02]  /*2730*/  UIADD3 UR18, UR14, 0x6, URZ ;  /* 0x000000060e127890 */ /* 0x000fe4000fffe03f */
[----:B------:R-:W-:Y:S01]  /*2740*/  UIADD3 UR14, UR8, 0x806, URZ ;  /* 0x00000806080e7890 */ /* 0x000fe2000fffe03f */
[----:B------:R-:W-:Y:S01]  /*2750*/  UMOV UR17, 0x40000040 ;  /* 0x4000004000117882 */ /* 0x000fe20000000000 */
[----:B------:R-:W-:Y:S01]  /*2760*/  UMOV UR19, 0x40000040 ;  /* 0x4000004000137882 */ /* 0x000fe20000000000 */
[----:B------:R-:W-:-:S04]  /*2770*/  UIADD3 UR8, UR8, 0xc06, URZ ;  /* 0x00000c0608087890 */ /* 0x000fc8000fffe03f */
[----:B------:R-:W-:Y:S01]  /*2780*/  QGMMA.64x32x32.F32.E4M3.E4M3 R72, gdesc[UR16], R72 ;  /* 0x00600000104879f3 */ /* 0x000fe20008700848 */
[----:B------:R-:W-:Y:S01]  /*2790*/  UMOV UR16, UR7 ;  /* 0x0000000700107c82 */ /* 0x000fe20008000000 */
[----:B------:R-:W-:Y:S01]  /*27a0*/  UMOV UR17, 0x40000040 ;  /* 0x4000004000117882 */ /* 0x000fe20000000000 */
[----:B------:R-:W-:Y:S01]  /*27b0*/  USEL UR7, URZ, 0x1, UP0 ;  /* 0x000000013f077887 */ /* 0x000fe20008000000 */
[----:B------:R-:W-:Y:S01]  /*27c0*/  QGMMA.64x32x32.F32.E4M3.E4M3 R56, gdesc[UR16], R56 ;  /* 0x00600000103879f3 */ /* 0x000fe20008700838 */
[----:B------:R-:W-:Y:S01]  /*27d0*/  UMOV UR16, UR14 ;  /* 0x0000000e00107c82 */ /* 0x000fe20008000000 */
[----:B------:R-:W-:Y:S02]  /*27e0*/  UMOV UR17, 0x40000040 ;  /* 0x4000004000117882 */ /* 0x000fe40000000000 */
[----:B------:R-:W-:Y:S01]  /*27f0*/  QGMMA.64x32x32.F32.E4M3.E4M3 R40, gdesc[UR16], R40 ;  /* 0x00600000102879f3 */ /* 0x000fe20008700828 */
[----:B------:R-:W-:Y:S01]  /*2800*/  UMOV UR16, UR8 ;  /* 0x0000000800107c82 */ /* 0x000fe20008000000 */
[----:B------:R-:W-:Y:S01]  /*2810*/  UMOV UR17, 0x40000040 ;  /* 0x4000004000117882 */ /* 0x000fe20000000000 */
[----:B------:R-:W-:Y:S01]  /*2820*/  ISETP.NE.AND P0, PT, RZ, UR7, PT ;  /* 0x00000007ff007c0c */ /* 0x000fe2000bf05270 */
[----:B------:R-:W-:Y:S03]  /*2830*/  QGMMA.64x32x32.F32.E4M3.E4M3 R24, gdesc[UR16], R24, gsb0 ;  /* 0x00600000101879f3 */ /* 0x000fe60008000818 */
[----:B------:R-:W-:-:S09]  /*2840*/  WARPGROUP.DEPBAR.LE gsb0, 0x1 ;  /* 0x00008000000079c5 */ /* 0x000fd20000010100 */
[----:B------:R-:W-:Y:S05]  /*2850*/  @!P0 BRA `(.L_x_24) ;  /* 0x0000000400088947 */ /* 0x000fea0003800000 */
[----:B------:R-:W-:Y:S02]  /*2860*/  WARPGROUP.DEPBAR.LE gsb0, 0x0 ;  /* 0x00008000000079c5 */ /* 0x000fe40000010000 */
[----:B------:R-:W-:-:S01]  /*2870*/  FADD R161, R72, R161 ;  /* 0x000000a148a17221 */ /* 0x000fc20000000000 */
[----:B------:R-:W-:Y:S01]  /*2880*/  FADD R156, R73, R156 ;  /* 0x0000009c499c7221 */ /* 0x000fe20000000000 */
        /* <DEDUP_REMOVED lines=62> */
[----:B------:R-:W-:-:S06]  /*2c70*/  UMOV UR6, URZ ;  /* 0x0000003f00067c82 */ /* 0x000fcc0008000000 */
.L_x_24:
[----:B------:R-:W-:Y:S05]  /*2c80*/  @!P1 BRA `(.L_x_25) ;  /* 0x0000000000049947 */ /* 0x000fea0003800000 */
[----:B------:R-:W-:Y:S01]  /*2c90*/  BPT.TRAP 0x1 ;  /* 0x000000040000795c */ /* 0x000fe20000300000 */
.L_x_25:
[----:B------:R-:W-:Y:S01]  /*2ca0*/  ULEA UR8, UR12, UR11, 0x3 ;  /* 0x0000000b0c087291 */ /* 0x000fe2000f8e183f */
[----:B------:R-:W-:-:S03]  /*2cb0*/  ISETP.GT.U32.AND P0, PT, R5, 0x1, PT ;  /* 0x000000010500780c */ /* 0x000fc60003f04070 */
[----:B------:R-:W-:-:S04]  /*2cc0*/  UIADD3 UR8, UR8, 0x18, URZ ;  /* 0x0000001808087890 */ /* 0x000fc8000fffe03f */
[----:B------:R-:W-:-:S09]  /*2cd0*/  UPRMT UR8, URZ, 0x654, UR8 ;  /* 0x000006543f087896 */ /* 0x000fd20008000008 */
[----:B------:R-:W-:Y:S01]  /*2ce0*/  SYNCS.ARRIVE.TRANS64.RED.A1T0 RZ, [UR8], RZ ;  /* 0x000000ffffff79a7 */ /* 0x000fe20008100408 */
[----:B------:R-:W-:Y:S05]  /*2cf0*/  @P0 BRA `(.L_x_26) ;  /* 0x0000000000040947 */ /* 0x000fea0003800000 */
[----:B------:R-:W-:Y:S01]  /*2d00*/  BPT.TRAP 0x1 ;  /* 0x000000040000795c */ /* 0x000fe20000300000 */
.L_x_26:
[----:B------:R-:W-:Y:S01]  /*2d10*/  UIADD3 UR13, UR13, 0x1, URZ ;  /* 0x000000010d0d7890 */ /* 0x000fe2000fffe03f */
[C---:B------:R-:W-:Y:S01]  /*2d20*/  ISETP.GT.AND P0, PT, R7.reuse, 0x1, PT ;  /* 0x000000010700780c */ /* 0x040fe20003f04270 */
[----:B------:R-:W-:Y:S01]  /*2d30*/  UIADD3 UR12, UR12, 0x1, URZ ;  /* 0x000000010c0c7890 */ /* 0x000fe2000fffe03f */
[----:B------:R-:W-:Y:S01]  /*2d40*/  VIADD R7, R7, 0xffffffff ;  /* 0xffffffff07077836 */ /* 0x000fe20000000000 */
[----:B------:R-:W-:Y:S02]  /*2d50*/  UISETP.NE.AND UP0, UPT, UR13, 0x3, UPT ;  /* 0x000000030d00788c */ /* 0x000fe4000bf05270 */
[----:B------:R-:W-:Y:S02]  /*2d60*/  UISETP.NE.AND UP1, UPT, UR12, 0x3, UPT ;  /* 0x000000030c00788c */ /* 0x000fe4000bf25270 */
[----:B------:R-:W-:Y:S02]  /*2d70*/  USEL UR8, URZ, 0x1, UP0 ;  /* 0x000000013f087887 */ /* 0x000fe40008000000 */
[----:B------:R-:W-:-:S02]  /*2d80*/  USEL UR13, UR13, URZ, UP0 ;  /* 0x0000003f0d0d7287 */ /* 0x000fc40008000000 */
[----:B------:R-:W-:Y:S02]  /*2d90*/  USEL UR12, UR12, URZ, UP1 ;  /* 0x0000003f0c0c7287 */ /* 0x000fe40008800000 */
[----:B------:R-:W-:Y:S01]  /*2da0*/  LOP3.LUT R11, R11, UR8, RZ, 0x3c, !PT ;  /* 0x000000080b0b7c12 */ /* 0x000fe2000f8e3cff */
[----:B------:R-:W-:Y:S01]  /*2db0*/  UMOV UR8, 0x1 ;  /* 0x0000000100087882 */ /* 0x000fe20000000000 */
[----:B------:R-:W-:Y:S08]  /*2dc0*/  @P0 BRA `(.L_x_27) ;  /* 0xfffffff400180947 */ /* 0x000ff0000383ffff */
.L_x_19:
[----:B------:R-:W-:Y:S01]  /*2dd0*/  UISETP.NE.AND UP0, UPT, UR6, URZ, UPT ;  /* 0x0000003f0600728c */ /* 0x000fe2000bf05270 */
[----:B01----:R-:W0:Y:S03]  /*2de0*/  LDC R7, c[0x0][0x28c] ;  /* 0x0000a300ff077b82 */ /* 0x003e260000000800 */
[----:B------:R-:W-:-:S06]  /*2df0*/  USEL UR6, URZ, 0x1, !UP0 ;  /* 0x000000013f067887 */ /* 0x000fcc000c000000 */
[----:B------:R-:W-:Y:S02]  /*2e00*/  ISETP.NE.AND P0, PT, RZ, UR6, PT ;  /* 0x00000006ff007c0c */ /* 0x000fe4000bf05270 */
[----:B0-----:R-:W-:-:S11]  /*2e10*/  ISETP.GE.AND P1, PT, R7, 0x1, PT ;  /* 0x000000010700780c */ /* 0x001fd60003f26270 */
[----:B------:R-:W-:Y:S05]  /*2e20*/  @!P0 BRA `(.L_x_28) ;  /* 0x0000000400048947 */ /* 0x000fea0003800000 */
[----:B------:R-:W-:Y:S02]  /*2e30*/  WARPGROUP.DEPBAR.LE gsb0, 0x0 ;  /* 0x00008000000079c5 */ /* 0x000fe40000010000 */
[----:B------:R-:W-:Y:S01]  /*2e40*/  FADD R161, R72, R161 ;  /* 0x000000a148a17221 */ /* 0x000fe20000000000 */
        /* <DEDUP_REMOVED lines=62> */
[----:B------:R-:W-:-:S07]  /*3230*/  FADD R94, R94, R39 ;  /* 0x000000275e5e7221 */ /* 0x000fce0000000000 */
.L_x_28:
[----:B------:R-:W-:Y:S02]  /*3240*/  WARPGROUP.DEPBAR.LE gsb0, 0x0 ;  /* 0x00008000000079c5 */ /* 0x000fe40000010000 */
[----:B------:R-:W-:Y:S05]  /*3250*/  @!P1 BRA `(.L_x_29) ;  /* 0x0000000000409947 */ /* 0x000fea0003800000 */
[----:B------:R-:W-:-:S13]  /*3260*/  ISETP.NE.AND P0, PT, R160, 0x3, PT ;  /* 0x00000003a000780c */ /* 0x000fda0003f05270 */
[----:B------:R-:W-:Y:S05]  /*3270*/  @!P0 BRA `(.L_x_30) ;  /* 0x0000000000048947 */ /* 0x000fea0003800000 */
[----:B------:R-:W-:Y:S01]  /*3280*/  BPT.TRAP 0x1 ;  /* 0x000000040000795c */ /* 0x000fe20000300000 */
.L_x_30:
[----:B------:R-:W-:Y:S01]  /*3290*/  UISETP.LT.AND UP0, UPT, UR9, 0x1, UPT ;  /* 0x000000010900788c */ /* 0x000fe2000bf01270 */
[----:B------:R-:W-:-:S03]  /*32a0*/  ISETP.GT.U32.AND P0, PT, R5, 0x1, PT ;  /* 0x000000010500780c */ /* 0x000fc60003f04070 */
[----:B------:R-:W-:-:S04]  /*32b0*/  USEL UR8, UR9, 0x1, UP0 ;  /* 0x0000000109087887 */ /* 0x000fc80008000000 */
[----:B------:R-:W-:-:S04]  /*32c0*/  UIADD3 UR8, UR5, UR9, -UR8 ;  /* 0x0000000905087290 */ /* 0x000fc8000fffe808 */
[----:B------:R-:W-:-:S04]  /*32d0*/  UIMAD.WIDE.U32 UR6, UR8, -0x55555555, URZ ;  /* 0xaaaaaaab080678a5 */ /* 0x000fc8000f8e003f */
[----:B------:R-:W-:-:S04]  /*32e0*/  USHF.R.U32.HI UR6, URZ, 0x1, UR7 ;  /* 0x000000013f067899 */ /* 0x000fc80008011607 */
[----:B------:R-:W-:-:S04]  /*32f0*/  UIMAD UR8, UR6, -0x3, UR8 ;  /* 0xfffffffd060878a4 */ /* 0x000fc8000f8e0208 */
[----:B------:R-:W-:-:S04]  /*3300*/  ULEA UR8, UR8, UR11, 0x3 ;  /* 0x0000000b08087291 */ /* 0x000fc8000f8e183f */
[----:B------:R-:W-:-:S04]  /*3310*/  UIADD3 UR8, UR8, 0x18, URZ ;  /* 0x0000001808087890 */ /* 0x000fc8000fffe03f */
[----:B------:R-:W-:-:S09]  /*3320*/  UPRMT UR8, URZ, 0x654, UR8 ;  /* 0x000006543f087896 */ /* 0x000fd20008000008 */
[----:B------:R-:W-:Y:S01]  /*3330*/  SYNCS.ARRIVE.TRANS64.RED.A1T0 RZ, [UR8], RZ ;  /* 0x000000ffffff79a7 */ /* 0x000fe20008100408 */
[----:B------:R-:W-:Y:S05]  /*3340*/  @P0 BRA `(.L_x_29) ;  /* 0x0000000000040947 */ /* 0x000fea0003800000 */
[----:B------:R-:W-:Y:S01]  /*3350*/  BPT.TRAP 0x1 ;  /* 0x000000040000795c */ /* 0x000fe20000300000 */
.L_x_29:
[----:B------:R-:W0:Y:S01]  /*3360*/  LDC R14, c[0x0][0x288] ;  /* 0x0000a200ff0e7b82 */ /* 0x000e220000000800 */
[----:B------:R-:W-:Y:S01]  /*3370*/  IMAD.SHL.U32 R63, R6, 0x20, RZ ;  /* 0x00000020063f7824 */ /* 0x000fe200078e00ff */
[--C-:B------:R-:W-:Y:S01]  /*3380*/  SHF.R.U32.HI R6, RZ, 0x2, R4.reuse ;  /* 0x00000002ff067819 */ /* 0x100fe20000011604 */
[C---:B------:R-:W-:Y:S01]  /*3390*/  IMAD.SHL.U32 R16, R4.reuse, 0x2, RZ ;  /* 0x0000000204107824 */ /* 0x040fe200078e00ff */
[----:B------:R-:W-:Y:S01]  /*33a0*/  SHF.R.U32.HI R9, RZ, 0x7, R4 ;  /* 0x00000007ff097819 */ /* 0x000fe20000011604 */
[----:B------:R-:W-:Y:S01]  /*33b0*/  UISETP.GE.U32.AND UP1, UPT, UR9, 0x3, UPT ;  /* 0x000000030900788c */ /* 0x000fe2000bf26070 */
[----:B------:R-:W-:Y:S01]  /*33c0*/  LOP3.LUT R8, R4, 0x60, RZ, 0xc0, !PT ;  /* 0x0000006004087812 */ /* 0x000fe200078ec0ff */
[----:B------:R-:W-:Y:S01]  /*33d0*/  ULDC.64 UR6, c[0x0][0x5d0] ;  /* 0x0001740000067ab9 */ /* 0x000fe20000000a00 */
[----:B------:R-:W-:Y:S01]  /*33e0*/  LOP3.LUT R7, R6, 0x7, RZ, 0xc0, !PT ;  /* 0x0000000706077812 */ /* 0x000fe200078ec0ff */
[----:B------:R-:W-:Y:S01]  /*33f0*/  UIADD3 UR5, UR9, UR5, URZ ;  /* 0x0000000509057290 */ /* 0x000fe2000fffe03f */
[----:B------:R-:W-:Y:S01]  /*3400*/  LOP3.LUT R6, R9, 0x1, RZ, 0xc0, !PT ;  /* 0x0000000109067812 */ /* 0x000fe200078ec0ff */
[----:B------:R-:W-:Y:S01]  /*3410*/  IMAD.MOV.U32 R62, RZ, RZ, -0x1 ;  /* 0xffffffffff3e7424 */ /* 0x000fe200078e00ff */
[----:B------:R-:W-:Y:S01]  /*3420*/  SHF.R.U32.HI R8, RZ, 0x1, R8 ;  /* 0x00000001ff087819 */ /* 0x000fe20000011608 */
[----:B------:R-:W-:Y:S01]  /*3430*/  UISETP.GT.U32.AND UP0, UPT, UR5, 0x2, UPT ;  /* 0x000000020500788c */ /* 0x000fe2000bf04070 */
[----:B------:R-:W-:Y:S01]  /*3440*/  SHF.R.S32.HI R18, RZ, 0x1f, R10 ;  /* 0x0000001fff127819 */ /* 0x000fe2000001140a */
[----:B------:R-:W-:Y:S01]  /*3450*/  IMAD.SHL.U32 R20, R6, 0x40, RZ ;  /* 0x0000004006147824 */ /* 0x000fe200078e00ff */
[C---:B------:R-:W-:Y:S01]  /*3460*/  LOP3.LUT R16, R63.reuse, 0x6, R16, 0xf8, !PT ;  /* 0x000000063f107812 */ /* 0x040fe200078ef810 */
[----:B------:R-:W-:Y:S01]  /*3470*/  UISETP.LT.U32.AND UP0, UPT, UR9, 0x3, UP0 ;  /* 0x000000030900788c */ /* 0x000fe20008701070 */
[--C-:B------:R-:W-:Y:S01]  /*3480*/  IADD3 R9, RZ, -R8, -R7.reuse ;  /* 0x80000008ff097210 */ /* 0x100fe20007ffe807 */
[----:B------:R-:W-:Y:S01]  /*3490*/  IMAD R11, R18, UR6, RZ ;  /* 0x00000006120b7c24 */ /* 0x000fe2000f8e02ff */
[--C-:B------:R-:W-:Y:S01]  /*34a0*/  SHF.R.S32.HI R17, RZ, 0x1f, R16.reuse ;  /* 0x0000001fff117819 */ /* 0x100fe20000011410 */
[----:B------:R-:W-:Y:S01]  /*34b0*/  USEL UR8, URZ, 0x1, !UP0 ;  /* 0x000000013f087887 */ /* 0x000fe2000c000000 */
[----:B------:R-:W-:Y:S01]  /*34c0*/  LOP3.LUT R15, R20, 0x40, R7, 0xe2, !PT ;  /* 0x00000040140f7812 */ /* 0x000fe200078ee207 */
[----:B------:R-:W-:Y:S01]  /*34d0*/  IMAD R64, R6, -0x40, R9 ;  /* 0xffffffc006407824 */ /* 0x000fe200078e0209 */
[----:B0-----:R-:W-:Y:S01]  /*34e0*/  ISETP.GE.AND P0, PT, R63, R14, PT ;  /* 0x0000000e3f00720c */ /* 0x001fe20003f06270 */
[----:B------:R-:W-:Y:S01]  /*34f0*/  IMAD R19, R10, UR7, R11 ;  /* 0x000000070a137c24 */ /* 0x000fe2000f8e020b */
[----:B------:R-:W-:Y:S01]  /*3500*/  LOP3.LUT R9, R4, 0x3, RZ, 0xc0, !PT ;  /* 0x0000000304097812 */ /* 0x000fe200078ec0ff */
[----:B------:R-:W-:Y:S01]  /*3510*/  IMAD.WIDE.U32 R6, R10, UR6, R16 ;  /* 0x000000060a067c25 */ /* 0x000fe2000f8e0010 */
[----:B------:R-:W-:-:S02]  /*3520*/  @UP1 UIMAD.WIDE.U32 UR6, UR5, -0x55555555, URZ ;  /* 0xaaaaaaab050618a5 */ /* 0x000fc4000f8e003f */
[----:B------:R-:W-:Y:S01]  /*3530*/  ULOP3.LUT UR4, UR4, UR8, URZ, 0x3c, !UPT ;  /* 0x0000000804047292 */ /* 0x000fe2000f8e3c3f */
[C---:B------:R-:W-:Y:S01]  /*3540*/  IMAD.SHL.U32 R11, R12.reuse, 0x200, RZ ;  /* 0x000002000c0b7824 */ /* 0x040fe200078e00ff */
[----:B------:R-:W-:Y:S01]  /*3550*/  @UP1 USHF.R.U32.HI UR6, URZ, 0x1, UR7 ;  /* 0x000000013f061899 */ /* 0x000fe20008011607 */
[----:B------:R-:W-:Y:S02]  /*3560*/  IMAD.WIDE R12, R12, 0x200, RZ ;  /* 0x000002000c0c7825 */ /* 0x000fe400078e02ff */
[----:B------:R-:W-:Y:S01]  /*3570*/  ULDC UR7, c[0x0][0x284] ;  /* 0x0000a10000077ab9 */ /* 0x000fe20000000800 */
[----:B------:R-:W-:Y:S01]  /*3580*/  @UP1 ULOP3.LUT UR4, UR4, 0x1, UR6, 0x78, !UPT ;  /* 0x0000000104041892 */ /* 0x000fe2000f8e7806 */
[----:B------:R-:W-:Y:S01]  /*3590*/  ISETP.GE.OR P0, PT, R11, UR7, P0 ;  /* 0x000000070b007c0c */ /* 0x000fe20008706670 */
[----:B------:R-:W-:Y:S01]  /*35a0*/  IMAD R14, R9, -0x2, R14 ;  /* 0xfffffffe090e7824 */ /* 0x000fe200078e020e */
[----:B------:R-:W-:Y:S01]  /*35b0*/  IADD3 R64, -R11, UR7, R64 ;  /* 0x000000070b407c10 */ /* 0x000fe2000fffe140 */
[----:B------:R-:W-:Y:S01]  /*35c0*/  IMAD.IADD R9, R7, 0x1, R19 ;  /* 0x0000000107097824 */ /* 0x000fe200078e0213 */
[----:B------:R-:W-:Y:S01]  /*35d0*/  LOP3.LUT R15, R12, R15, R8, 0xfe, !PT ;  /* 0x0000000f0c0f7212 */ /* 0x000fe200078efe08 */
[----:B------:R-:W-:-:S02]  /*35e0*/  IMAD.IADD R63, R14, 0x1, -R63 ;  /* 0x000000010e3f7824 */ /* 0x000fc400078e0a3f */
[----:B------:R-:W-:-:S06]  /*35f0*/  IMAD.MOV.U32 R8, RZ, RZ, R6 ;  /* 0x000000ffff087224 */ /* 0x000fcc00078e0006 */
[----:B------:R-:W-:Y:S05]  /*3600*/  @P0 BRA `(.L_x_31) ;  /* 0x0000006800700947 */ /* 0x000fea0003800000 */
[----:B------:R-:W0:Y:S01]  /*3610*/  LDC.64 R6, c[0x0][0x5c8] ;  /* 0x00017200ff067b82 */ /* 0x000e220000000a00 */
[----:B---3-5:R-:W-:Y:S01]  /*3620*/  FSETP.NEU.AND P0, PT, R89, RZ, PT ;  /* 0x000000ff5900720b */ /* 0x028fe20003f0d000 */
[----:B------:R-:W-:Y:S01]  /*3630*/  BSSY B0, `(.L_x_31) ;  /* 0x0000699000007945 */ /* 0x000fe20003800000 */
[-C--:B0-----:R-:W-:Y:S02]  /*3640*/  IMAD R14, R13, R6.reuse, RZ ;  /* 0x000000060d0e7224 */ /* 0x081fe400078e02ff */
[----:B------:R-:W-:-:S04]  /*3650*/  IMAD.WIDE.U32 R8, R15, R6, R8 ;  /* 0x000000060f087225 */ /* 0x000fc800078e0008 */
[----:B------:R-:W-:-:S04]  /*3660*/  IMAD R65, R15, R7, R14 ;  /* 0x000000070f417224 */ /* 0x000fc800078e020e */
[----:B------:R-:W-:Y:S01]  /*3670*/  IMAD.IADD R65, R9, 0x1, R65 ;  /* 0x0000000109417824 */ /* 0x000fe200078e0241 */
[----:B------:R-:W-:Y:S06]  /*3680*/  @!P0 BRA `(.L_x_32) ;  /* 0x0000003c00908947 */ /* 0x000fec0003800000 */
[----:B------:R-:W-:Y:S01]  /*3690*/  ULDC.64 UR6, c[0x0][0x5b8] ;  /* 0x00016e0000067ab9 */ /* 0x000fe20000000a00 */
[----:B------:R-:W-:Y:S01]  /*36a0*/  ISETP.GE.AND P1, PT, R64, 0x1, PT ;  /* 0x000000014000780c */ /* 0x000fe20003f26270 */
[----:B------:R-:W-:Y:S01]  /*36b0*/  IMAD R11, R18, UR6, RZ ;  /* 0x00000006120b7c24 */ /* 0x000fe2000f8e02ff */
[----:B------:R-:W-:Y:S01]  /*36c0*/  ULDC.64 UR10, c[0x0][0x5a8] ;  /* 0x00016a00000a7ab9 */ /* 0x000fe20000000a00 */
[----:B------:R-:W-:Y:S01]  /*36d0*/  IMAD.WIDE.U32 R16, R10, UR6, R16 ;  /* 0x000000060a107c25 */ /* 0x000fe2000f8e0010 */
[----:B------:R-:W-:-:S03]  /*36e0*/  ISETP.LT.OR P3, PT, R63, 0x1, !P1 ;  /* 0x000000013f00780c */ /* 0x000fc60004f61670 */
[----:B------:R-:W-:Y:S01]  /*36f0*/  IMAD R11, R10, UR7, R11 ;  /* 0x000000070a0b7c24 */ /* 0x000fe2000f8e020b */
[----:B------:R-:W-:Y:S01]  /*3700*/  ULDC.64 UR6, c[0x0][0x5b0] ;  /* 0x00016c0000067ab9 */ /* 0x000fe20000000a00 */
[----:B------:R-:W-:Y:S02]  /*3710*/  IMAD.MOV.U32 R10, RZ, RZ, R16 ;  /* 0x000000ffff0a7224 */ /* 0x000fe400078e0010 */
[----:B------:R-:W-:Y:S02]  /*3720*/  IMAD.IADD R11, R17, 0x1, R11 ;  /* 0x00000001110b7824 */ /* 0x000fe400078e020b */
[----:B------:R-:W-:Y:S02]  /*3730*/  IMAD R12, R13, UR6, RZ ;  /* 0x000000060d0c7c24 */ /* 0x000fe4000f8e02ff */
[----:B------:R-:W-:-:S04]  /*3740*/  IMAD.WIDE.U32 R16, R15, UR6, R10 ;  /* 0x000000060f107c25 */ /* 0x000fc8000f8e000a */
[--C-:B------:R-:W-:Y:S01]  /*3750*/  IMAD R19, R15, UR7, R12.reuse ;  /* 0x000000070f137c24 */ /* 0x100fe2000f8e020c */
[----:B------:R-:W-:Y:S02]  /*3760*/  IADD3 R16, P0, R16, UR10, RZ ;  /* 0x0000000a10107c10 */ /* 0x000fe4000ff1e0ff */
[----:B------:R-:W-:Y:S02]  /*3770*/  PRMT R12, RZ, 0x7610, R12 ;  /* 0x00007610ff0c7816 */ /* 0x000fe4000000000c */
[----:B------:R-:W-:Y:S02]  /*3780*/  IADD3.X R17, R17, UR11, R19, P0, !PT ;  /* 0x0000000b11117c10 */ /* 0x000fe400087fe413 */
[----:B------:R-:W0:Y:S03]  /*3790*/  @!P3 LDC.64 R18, c[0x0][0x5c0] ;  /* 0x00017000ff12bb82 */ /* 0x000e260000000a00 */
[----:B------:R-:W3:Y:S01]  /*37a0*/  @!P3 LDG.E.U8 R12, desc[UR20][R16.64] ;  /* 0x00000014100cb981 */ /* 0x000ee2000c1e1100 */
[----:B------:R-:W-:-:S13]  /*37b0*/  ISETP.LT.OR P2, PT, R63, 0x2, !P1 ;  /* 0x000000023f00780c */ /* 0x000fda0004f41670 */
[----:B------:R-:W1:Y:S01]  /*37c0*/  @!P2 LDC.64 R26, c[0x0][0x5c0] ;  /* 0x00017000ff1aab82 */ /* 0x000e620000000a00 */
[----:B0-----:R-:W-:-:S05]  /*37d0*/  @!P3 IADD3 R18, P0, R8, R18, RZ ;  /* 0x000000120812b210 */ /* 0x001fca0007f1e0ff */
[----:B------:R-:W-:Y:S01]  /*37e0*/  @!P3 IMAD.X R19, R65, 0x1, R19, P0 ;  /* 0x000000014113b824 */ /* 0x000fe200000e0613 */
[----:B---3--:R-:W-:-:S04]  /*37f0*/  LOP3.LUT R12, R12, 0xff, RZ, 0xc0, !PT ;  /* 0x000000ff0c0c7812 */ /* 0x008fc800078ec0ff */
[----:B------:R-:W-:-:S05]  /*3800*/  F2FP.F16.E4M3.UNPACK_B R12, R12 ;  /* 0x0000000cff0c723e */ /* 0x000fca00020006ff */
[----:B------:R-:W-:-:S05]  /*3810*/  HADD2.F32 R12, -RZ, R12.H0_H0 ;  /* 0x2000000cff0c7230 */ /* 0x000fca0000004100 */
[----:B------:R-:W-:-:S04]  /*3820*/  FMUL R12, R12, R89 ;  /* 0x000000590c0c7220 */ /* 0x000fc80000400000 */
[----:B--2---:R-:W-:-:S05]  /*3830*/  FFMA R12, R161, R88, R12 ;  /* 0x00000058a10c7223 */ /* 0x004fca000000000c */
[----:B------:R-:W-:Y:S02]  /*3840*/  F2FP.SATFINITE.E4M3.F32.PACK_AB_MERGE_C R25, RZ, R12, RZ ;  /* 0x0000000cff19723e */ /* 0x000fe400048070ff */
[----:B------:R-:W-:-:S03]  /*3850*/  PRMT R12, RZ, 0x7610, R12 ;  /* 0x00007610ff0c7816 */ /* 0x000fc6000000000c */
[----:B------:R0:W-:Y:S04]  /*3860*/  @!P3 STG.E.U8 desc[UR20][R18.64], R25 ;  /* 0x000000191200b986 */ /* 0x0001e8000c101114 */
[----:B------:R-:W2:Y:S01]  /*3870*/  @!P2 LDG.E.U8 R12, desc[UR20][R16.64+0x1] ;  /* 0x00000114100ca981 */ /* 0x000ea2000c1e1100 */
[----:B------:R-:W-:Y:S02]  /*3880*/  IADD3 R23, P0, R15, 0x8, RZ ;  /* 0x000000080f177810 */ /* 0x000fe40007f1e0ff */
[----:B-1----:R-:W-:-:S03]  /*3890*/  @!P2 IADD3 R22, P5, R8, R26, RZ ;  /* 0x0000001a0816a210 */ /* 0x002fc60007fbe0ff */
[----:B------:R-:W-:Y:S01]  /*38a0*/  IMAD.X R14, RZ, RZ, R13, P0 ;  /* 0x000000ffff0e7224 */ /* 0x000fe200000e060d */
[----:B------:R-:W-:Y:S01]  /*38b0*/  ISETP.GE.AND P0, PT, R64, 0x9, PT ;  /* 0x000000094000780c */ /* 0x000fe20003f06270 */
[----:B0-----:R-:W-:-:S03]  /*38c0*/  IMAD.WIDE.U32 R18, R23, UR6, R10 ;  /* 0x0000000617127c25 */ /* 0x001fc6000f8e000a */
[----:B------:R-:W-:Y:S01]  /*38d0*/  ISETP.LT.OR P3, PT, R63, 0x1, !P0 ;  /* 0x000000013f00780c */ /* 0x000fe20004761670 */
[----:B------:R-:W-:Y:S01]  /*38e0*/  IMAD R14, R14, UR6, RZ ;  /* 0x000000060e0e7c24 */ /* 0x000fe2000f8e02ff */
[----:B------:R-:W-:-:S03]  /*38f0*/  IADD3 R18, P4, R18, UR10, RZ ;  /* 0x0000000a12127c10 */ /* 0x000fc6000ff9e0ff */
[----:B------:R-:W-:Y:S02]  /*3900*/  IMAD R25, R23, UR7, R14 ;  /* 0x0000000717197c24 */ /* 0x000fe4000f8e020e */
[----:B------:R-:W-:-:S03]  /*3910*/  @!P2 IMAD.X R23, R65, 0x1, R27, P5 ;  /* 0x000000014117a824 */ /* 0x000fc600028e061b */
[----:B------:R-:W-:Y:S02]  /*3920*/  IADD3.X R19, R19, UR11, R25, P4, !PT ;  /* 0x0000000b13137c10 */ /* 0x000fe4000a7fe419 */
[----:B--2---:R-:W-:-:S04]  /*3930*/  LOP3.LUT R12, R12, 0xff, RZ, 0xc0, !PT ;  /* 0x000000ff0c0c7812 */ /* 0x004fc800078ec0ff */
[----:B------:R-:W-:-:S05]  /*3940*/  F2FP.F16.E4M3.UNPACK_B R12, R12 ;  /* 0x0000000cff0c723e */ /* 0x000fca00020006ff */
[----:B------:R-:W-:-:S05]  /*3950*/  HADD2.F32 R12, -RZ, R12.H0_H0 ;  /* 0x2000000cff0c7230 */ /* 0x000fca0000004100 */
[----:B------:R-:W-:Y:S01]  /*3960*/  FMUL R21, R12, R89 ;  /* 0x000000590c157220 */ /* 0x000fe20000400000 */
[----:B------:R-:W-:-:S03]  /*3970*/  PRMT R12, RZ, 0x7610, R12 ;  /* 0x00007610ff0c7816 */ /* 0x000fc6000000000c */
[----:B------:R-:W-:-:S05]  /*3980*/  FFMA R21, R156, R88, R21 ;  /* 0x000000589c157223 */ /* 0x000fca0000000015 */
[----:B------:R-:W-:Y:S02]  /*3990*/  F2FP.SATFINITE.E4M3.F32.PACK_AB_MERGE_C R27, RZ, R21, RZ ;  /* 0x00000015ff1b723e */ /* 0x000fe400048070ff */
[----:B------:R-:W0:Y:S03]  /*39a0*/  @!P3 LDC.64 R20, c[0x0][0x5c0] ;  /* 0x00017000ff14bb82 */ /* 0x000e260000000a00 */
[----:B------:R1:W-:Y:S04]  /*39b0*/  @!P2 STG.E.U8 desc[UR20][R22.64+0x1], R27 ;  /* 0x0000011b1600a986 */ /* 0x0003e8000c101114 */
[----:B------:R-:W2:Y:S01]  /*39c0*/  @!P3 LDG.E.U8 R12, desc[UR20][R18.64] ;  /* 0x00000014120cb981 */ /* 0x000ea2000c1e1100 */
[----:B------:R-:W-:-:S13]  /*39d0*/  ISETP.LT.OR P2, PT, R63, 0x2, !P0 ;  /* 0x000000023f00780c */ /* 0x000fda0004741670 */
[----:B-1----:R-:W1:Y:S01]  /*39e0*/  @!P2 LDC.64 R26, c[0x0][0x5c0] ;  /* 0x00017000ff1aab82 */ /* 0x002e620000000a00 */
[----:B0-----:R-:W-:-:S04]  /*39f0*/  @!P3 IADD3 R20, P4, P5, R8, R20, R95 ;  /* 0x000000140814b210 */ /* 0x001fc80007d9e05f */
[----:B------:R-:W-:Y:S02]  /*3a00*/  @!P3 IADD3.X R21, R65, R21, R92, P4, P5 ;  /* 0x000000154115b210 */ /* 0x000fe400027ea45c */
[----:B--2---:R-:W-:-:S04]  /*3a10*/  LOP3.LUT R12, R12, 0xff, RZ, 0xc0, !PT ;  /* 0x000000ff0c0c7812 */ /* 0x004fc800078ec0ff */
[----:B------:R-:W-:-:S05]  /*3a20*/  F2FP.F16.E4M3.UNPACK_B R12, R12 ;  /* 0x0000000cff0c723e */ /* 0x000fca00020006ff */
[----:B------:R-:W-:-:S05]  /*3a30*/  HADD2.F32 R12, -RZ, R12.H0_H0 ;  /* 0x2000000cff0c7230 */ /* 0x000fca0000004100 */
[----:B------:R-:W-:-:S04]  /*3a40*/  FMUL R12, R12, R89 ;  /* 0x000000590c0c7220 */ /* 0x000fc80000400000 */
[----:B------:R-:W-:-:S05]  /*3a50*/  FFMA R12, R159, R88, R12 ;  /* 0x000000589f0c7223 */ /* 0x000fca000000000c */
[----:B------:R-:W-:Y:S02]  /*3a60*/  F2FP.SATFINITE.E4M3.F32.PACK_AB_MERGE_C R25, RZ, R12, RZ ;  /* 0x0000000cff19723e */ /* 0x000fe400048070ff */
[----:B------:R-:W-:-:S03]  /*3a70*/  PRMT R12, RZ, 0x7610, R12 ;  /* 0x00007610ff0c7816 */ /* 0x000fc6000000000c */
[----:B------:R0:W-:Y:S04]  /*3a80*/  @!P3 STG.E.U8 desc[UR20][R20.64], R25 ;  /* 0x000000191400b986 */ /* 0x0001e8000c101114 */
[----:B------:R-:W2:Y:S01]  /*3a90*/  @!P2 LDG.E.U8 R12, desc[UR20][R18.64+0x1] ;  /* 0x00000114120ca981 */ /* 0x000ea2000c1e1100 */
[----:B------:R-:W-:Y:S02]  /*3aa0*/  ISETP.LT.OR P3, PT, R63, 0x9, !P1 ;  /* 0x000000093f00780c */ /* 0x000fe40004f61670 */
[----:B-1----:R-:W-:-:S11]  /*3ab0*/  @!P2 IADD3 R22, P4, P5, R8, R26, R95 ;  /* 0x0000001a0816a210 */ /* 0x002fd60007d9e05f */
[----:B0-----:R-:W0:Y:S01]  /*3ac0*/  @!P3 LDC.64 R20, c[0x0][0x5c0] ;  /* 0x00017000ff14bb82 */ /* 0x001e220000000a00 */
[----:B--2---:R-:W-:-:S04]  /*3ad0*/  LOP3.LUT R12, R12, 0xff, RZ, 0xc0, !PT ;  /* 0x000000ff0c0c7812 */ /* 0x004fc800078ec0ff */
[----:B------:R-:W-:-:S05]  /*3ae0*/  F2FP.F16.E4M3.UNPACK_B R12, R12 ;  /* 0x0000000cff0c723e */ /* 0x000fca00020006ff */
[----:B------:R-:W-:-:S05]  /*3af0*/  HADD2.F32 R12, -RZ, R12.H0_H0 ;  /* 0x2000000cff0c7230 */ /* 0x000fca0000004100 */
[----:B------:R-:W-:Y:S01]  /*3b00*/  FMUL R23, R12, R89 ;  /* 0x000000590c177220 */ /* 0x000fe20000400000 */
[----:B------:R-:W-:-:S03]  /*3b10*/  PRMT R12, RZ, 0x7610, R12 ;  /* 0x00007610ff0c7816 */ /* 0x000fc6000000000c */
[----:B------:R-:W-:Y:S01]  /*3b20*/  FFMA R158, R158, R88, R23 ;  /* 0x000000589e9e7223 */ /* 0x000fe20000000017 */
[----:B------:R-:W-:-:S04]  /*3b30*/  @!P2 IADD3.X R23, R65, R27, R92, P4, P5 ;  /* 0x0000001b4117a210 */ /* 0x000fc800027ea45c */
[----:B------:R-:W-:-:S05]  /*3b40*/  F2FP.SATFINITE.E4M3.F32.PACK_AB_MERGE_C R25, RZ, R158, RZ ;  /* 0x0000009eff19723e */ /* 0x000fca00048070ff */
[----:B------:R1:W-:Y:S04]  /*3b50*/  @!P2 STG.E.U8 desc[UR20][R22.64+0x1], R25 ;  /* 0x000001191600a986 */ /* 0x0003e8000c101114 */
[----:B------:R-:W2:Y:S01]  /*3b60*/  @!P3 LDG.E.U8 R12, desc[UR20][R16.64+0x8] ;  /* 0x00000814100cb981 */ /* 0x000ea2000c1e1100 */
[----:B------:R-:W-:Y:S02]  /*3b70*/  ISETP.LT.OR P2, PT, R63, 0xa, !P1 ;  /* 0x0000000a3f00780c */ /* 0x000fe40004f41670 */
[----:B0-----:R-:W-:-:S05]  /*3b80*/  @!P3 IADD3 R20, P4, R8, R20, RZ ;  /* 0x000000140814b210 */ /* 0x001fca0007f9e0ff */
[----:B------:R-:W-:-:S06]  /*3b90*/  @!P3 IMAD.X R21, R65, 0x1, R21, P4 ;  /* 0x000000014115b824 */ /* 0x000fcc00020e0615 */
[----:B------:R-:W0:Y:S01]  /*3ba0*/  @!P2 LDC.64 R26, c[0x0][0x5c0] ;  /* 0x00017000ff1aab82 */ /* 0x000e220000000a00 */
[----:B--2---:R-:W-:-:S04]  /*3bb0*/  LOP3.LUT R12, R12, 0xff, RZ, 0xc0, !PT ;  /* 0x000000ff0c0c7812 */ /* 0x004fc800078ec0ff */
[----:B------:R-:W-:-:S05]  /*3bc0*/  F2FP.F16.E4M3.UNPACK_B R12, R12 ;  /* 0x0000000cff0c723e */ /* 0x000fca00020006ff */
[----:B------:R-:W-:-:S05]  /*3bd0*/  HADD2.F32 R12, -RZ, R12.H0_H0 ;  /* 0x2000000cff0c7230 */ /* 0x000fca0000004100 */
[----:B------:R-:W-:-:S04]  /*3be0*/  FMUL R12, R12, R89 ;  /* 0x000000590c0c7220 */ /* 0x000fc80000400000 */
[----:B------:R-:W-:-:S05]  /*3bf0*/  FFMA R12, R157, R88, R12 ;  /* 0x000000589d0c7223 */ /* 0x000fca000000000c */
[----:B-1----:R-:W-:Y:S02]  /*3c00*/  F2FP.SATFINITE.E4M3.F32.PACK_AB_MERGE_C R25, RZ, R12, RZ ;  /* 0x0000000cff19723e */ /* 0x002fe400048070ff */
[----:B------:R-:W-:-:S03]  /*3c10*/  PRMT R12, RZ, 0x7610, R12 ;  /* 0x00007610ff0c7816 */ /* 0x000fc6000000000c */
[----:B------:R1:W-:Y:S04]  /*3c20*/  @!P3 STG.E.U8 desc[UR20][R20.64+0x8], R25 ;  /* 0x000008191400b986 */ /* 0x0003e8000c101114 */
[----:B------:R-:W2:Y:S01]  /*3c30*/  @!P2 LDG.E.U8 R12, desc[UR20][R16.64+0x9] ;  /* 0x00000914100ca981 */ /* 0x000ea2000c1e1100 */
[----:B------:R-:W-:Y:S02]  /*3c40*/  ISETP.LT.OR P3, PT, R63, 0x9, !P0 ;  /* 0x000000093f00780c */ /* 0x000fe40004761670 */
[----:B0-----:R-:W-:-:S11]  /*3c50*/  @!P2 IADD3 R22, P4, R8, R26, RZ ;  /* 0x0000001a0816a210 */ /* 0x001fd60007f9e0ff */
[----:B-1----:R-:W0:Y:S01]  /*3c60*/  @!P3 LDC.64 R20, c[0x0][0x5c0] ;  /* 0x00017000ff14bb82 */ /* 0x002e220000000a00 */
[----:B--2---:R-:W-:-:S04]  /*3c70*/  LOP3.LUT R12, R12, 0xff, RZ, 0xc0, !PT ;  /* 0x000000ff0c0c7812 */ /* 0x004fc800078ec0ff */
[----:B------:R-:W-:-:S05]  /*3c80*/  F2FP.F16.E4M3.UNPACK_B R12, R12 ;  /* 0x0000000cff0c723e */ /* 0x000fca00020006ff */
[----:B------:R-:W-:-:S05]  /*3c90*/  HADD2.F32 R12, -RZ, R12.H0_H0 ;  /* 0x2000000cff0c7230 */ /* 0x000fca0000004100 */
[----:B------:R-:W-:Y:S01]  /*3ca0*/  FMUL R23, R12, R89 ;  /* 0x000000590c177220 */ /* 0x000fe20000400000 */
[----:B------:R-:W-:-:S03]  /*3cb0*/  PRMT R12, RZ, 0x7610, R12 ;  /* 0x00007610ff0c7816 */ /* 0x000fc6000000000c */
[----:B------:R-:W-:Y:S01]  /*3cc0*/  FFMA R152, R152, R88, R23 ;  /* 0x0000005898987223 */ /* 0x000fe20000000017 */
[----:B------:R-:W-:-:S04]  /*3cd0*/  @!P2 IMAD.X R23, R65, 0x1, R27, P4 ;  /* 0x000000014117a824 */ /* 0x000fc800020e061b */
[----:B------:R-:W-:-:S05]  /*3ce0*/  F2FP.SATFINITE.E4M3.F32.PACK_AB_MERGE_C R25, RZ, R152, RZ ;  /* 0x00000098ff19723e */ /* 0x000fca00048070ff */
[----:B------:R1:W-:Y:S04]  /*3cf0*/  @!P2 STG.E.U8 desc[UR20][R22.64+0x9], R25 ;  /* 0x000009191600a986 */ /* 0x0003e8000c101114 */
[----:B------:R-:W2:Y:S01]  /*3d00*/  @!P3 LDG.E.U8 R12, desc[UR20][R18.64+0x8] ;  /* 0x00000814120cb981 */ /* 0x000ea2000c1e1100 */
[----:B------:R-:W-:Y:S02]  /*3d10*/  ISETP.LT.OR P2, PT, R63, 0xa, !P0 ;  /* 0x0000000a3f00780c */ /* 0x000fe40004741670 */
[----:B0-----:R-:W-:-:S04]  /*3d20*/  @!P3 IADD3 R20, P4, P5, R8, R20, R95 ;  /* 0x000000140814b210 */ /* 0x001fc80007d9e05f */
[----:B------:R-:W-:-:S07]  /*3d30*/  @!P3 IADD3.X R21, R65, R21, R92, P4, P5 ;  /* 0x000000154115b210 */ /* 0x000fce00027ea45c */
        /* <DEDUP_REMOVED lines=11> */
[----:B0-----:R-:W-:-:S11]  /*3df0*/  @!P2 IADD3 R22, P4, P5, R8, R26, R95 ;  /* 0x0000001a0816a210 */ /* 0x001fd60007d9e05f */
[----:B-1----:R-:W0:Y:S01]  /*3e00*/  @!P3 LDC.64 R20, c[0x0][0x5c0] ;  /* 0x00017000ff14bb82 */ /* 0x002e220000000a00 */
        /* <DEDUP_REMOVED lines=74> */
[----:B------:R2:W3:Y:S01]  /*42b0*/  @!P1 LDG.E.U8 R12, desc[UR20][R16.64+0x19] ;  /* 0x00001914100c9981 */ /* 0x0004e2000c1e1100 */
[----:B------:R-:W-:Y:S02]  /*42c0*/  ISETP.LT.OR P2, PT, R63, 0x19, !P0 ;  /* 0x000000193f00780c */ /* 0x000fe40004741670 */
[----:B0-----:R-:W-:-:S11]  /*42d0*/  @!P1 IADD3 R22, P3, R8, R26, RZ ;  /* 0x0000001a08169210 */ /* 0x001fd60007f7e0ff */
[----:B--2---:R-:W0:Y:S01]  /*42e0*/  @!P2 LDC.64 R16, c[0x0][0x5c0] ;  /* 0x00017000ff10ab82 */ /* 0x004e220000000a00 */
[----:B---3--:R-:W-:-:S04]  /*42f0*/  LOP3.LUT R12, R12, 0xff, RZ, 0xc0, !PT ;  /* 0x000000ff0c0c7812 */ /* 0x008fc800078ec0ff */
[----:B------:R-:W-:-:S05]  /*4300*/  F2FP.F16.E4M3.UNPACK_B R12, R12 ;  /* 0x0000000cff0c723e */ /* 0x000fca00020006ff */
[----:B------:R-:W-:-:S05]  /*4310*/  HADD2.F32 R12, -RZ, R12.H0_H0 ;  /* 0x2000000cff0c7230 */ /* 0x000fca0000004100 */
[----:B------:R-:W-:Y:S01]  /*4320*/  FMUL R23, R12, R89 ;  /* 0x000000590c177220 */ /* 0x000fe20000400000 */
[----:B------:R-:W-:-:S03]  /*4330*/  PRMT R12, RZ, 0x7610, R12 ;  /* 0x00007610ff0c7816 */ /* 0x000fc6000000000c */
[----:B------:R-:W-:Y:S01]  /*4340*/  FFMA R142, R142, R88, R23 ;  /* 0x000000588e8e7223 */ /* 0x000fe20000000017 */
[----:B------:R-:W-:-:S04]  /*4350*/  @!P1 IMAD.X R23, R65, 0x1, R27, P3 ;  /* 0x0000000141179824 */ /* 0x000fc800018e061b */
[----:B-1----:R-:W-:-:S05]  /*4360*/  F2FP.SATFINITE.E4M3.F32.PACK_AB_MERGE_C R21, RZ, R142, RZ ;  /* 0x0000008eff15723e */ /* 0x002fca00048070ff */
        /* <DEDUP_REMOVED lines=14> */
[----:B------:R3:W4:Y:S01]  /*4450*/  @!P1 LDG.E.U8 R12, desc[UR20][R18.64+0x19] ;  /* 0x00001914120c9981 */ /* 0x000722000c1e1100 */
[----:B-1----:R-:W-:Y:S02]  /*4460*/  IADD3 R23, P0, R15, 0x80, RZ ;  /* 0x000000800f177810 */ /* 0x002fe40007f1e0ff */
[----:B0-----:R-:W-:-:S03]  /*4470*/  @!P1 IADD3 R20, P4, P5, R8, R26, R95 ;  /* 0x0000001a08149210 */ /* 0x001fc60007d9e05f */
[----:B------:R-:W-:Y:S01]  /*4480*/  IMAD.X R14, RZ, RZ, R13, P0 ;  /* 0x000000ffff0e7224 */ /* 0x000fe200000e060d */
[----:B------:R-:W-:Y:S01]  /*4490*/  ISETP.GE.AND P0, PT, R64, 0x81, PT ;  /* 0x000000814000780c */ /* 0x000fe20003f06270 */
[----:B--2---:R-:W-:-:S03]  /*44a0*/  IMAD.WIDE.U32 R16, R23, UR6, R10 ;  /* 0x0000000617107c25 */ /* 0x004fc6000f8e000a */
[----:B------:R-:W-:Y:S01]  /*44b0*/  ISETP.LT.OR P3, PT, R63, 0x1, !P0 ;  /* 0x000000013f00780c */ /* 0x000fe20004761670 */
[----:B------:R-:W-:Y:S01]  /*44c0*/  IMAD R14, R14, UR6, RZ ;  /* 0x000000060e0e7c24 */ /* 0x000fe2000f8e02ff */
[----:B------:R-:W-:-:S03]  /*44d0*/  IADD3 R16, P2, R16, UR10, RZ ;  /* 0x0000000a10107c10 */ /* 0x000fc6000ff5e0ff */
[----:B------:R-:W-:-:S05]  /*44e0*/  IMAD R23, R23, UR7, R14 ;  /* 0x0000000717177c24 */ /* 0x000fca000f8e020e */
[----:B------:R-:W-:-:S03]  /*44f0*/  IADD3.X R17, R17, UR11, R23, P2, !PT ;  /* 0x0000000b11117c10 */ /* 0x000fc600097fe417 */
[----:B---3--:R-:W0:Y:S01]  /*4500*/  @!P3 LDC.64 R18, c[0x0][0x5c0] ;  /* 0x00017000ff12bb82 */ /* 0x008e220000000a00 */
[----:B----4-:R-:W-:-:S04]  /*4510*/  LOP3.LUT R12, R12, 0xff, RZ, 0xc0, !PT ;  /* 0x000000ff0c0c7812 */ /* 0x010fc800078ec0ff */
        /* <DEDUP_REMOVED lines=22> */
[----:B------:R-:W-:Y:S02]  /*4680*/  IADD3 R23, P1, R15, 0x88, RZ ;  /* 0x000000880f177810 */ /* 0x000fe40007f3e0ff */
[----:B0-----:R-:W-:-:S03]  /*4690*/  @!P2 IADD3 R22, P4, P5, R8, R26, R93 ;  /* 0x0000001a0816a210 */ /* 0x001fc60007d9e05d */
[----:B------:R-:W-:Y:S01]  /*46a0*/  IMAD.X R14, RZ, RZ, R13, P1 ;  /* 0x000000ffff0e7224 */ /* 0x000fe200008e060d */
[----:B------:R-:W-:Y:S01]  /*46b0*/  ISETP.GE.AND P1, PT, R64, 0x89, PT ;  /* 0x000000894000780c */ /* 0x000fe20003f26270 */
[----:B-1----:R-:W-:-:S03]  /*46c0*/  IMAD.WIDE.U32 R18, R23, UR6, R10 ;  /* 0x0000000617127c25 */ /* 0x002fc6000f8e000a */
[----:B------:R-:W-:Y:S01]  /*46d0*/  ISETP.LT.OR P3, PT, R63, 0x1, !P1 ;  /* 0x000000013f00780c */ /* 0x000fe20004f61670 */
[----:B------:R-:W-:-:S04]  /*46e0*/  IMAD R14, R14, UR6, RZ ;  /* 0x000000060e0e7c24 */ /* 0x000fc8000f8e02ff */
[----:B------:R-:W-:Y:S01]  /*46f0*/  IMAD R25, R23, UR7, R14 ;  /* 0x0000000717197c24 */ /* 0x000fe2000f8e020e */
[----:B------:R-:W-:Y:S02]  /*4700*/  @!P2 IADD3.X R23, R65, R27, R90, P4, P5 ;  /* 0x0000001b4117a210 */ /* 0x000fe400027ea45a */
[----:B------:R-:W-:-:S04]  /*4710*/  IADD3 R18, P4, R18, UR10, RZ ;  /* 0x0000000a12127c10 */ /* 0x000fc8000ff9e0ff */
[----:B------:R-:W-:Y:S02]  /*4720*/  IADD3.X R19, R19, UR11, R25, P4, !PT ;  /* 0x0000000b13137c10 */ /* 0x000fe4000a7fe419 */
[----:B------:R-:W0:Y:S01]  /*4730*/  @!P3 LDC.64 R24, c[0x0][0x5c0] ;  /* 0x00017000ff18bb82 */ /* 0x000e220000000a00 */
[----:B--2---:R-:W-:-:S04]  /*4740*/  LOP3.LUT R12, R12, 0xff, RZ, 0xc0, !PT ;  /* 0x000000ff0c0c7812 */ /* 0x004fc800078ec0ff */
[----:B------:R-:W-:-:S05]  /*4750*/  F2FP.F16.E4M3.UNPACK_B R12, R12 ;  /* 0x0000000cff0c723e */ /* 0x000fca00020006ff */
[----:B------:R-:W-:-:S05]  /*4760*/  HADD2.F32 R12, -RZ, R12.H0_H0 ;  /* 0x2000000cff0c7230 */ /* 0x000fca0000004100 */
[----:B------:R-:W-:Y:S01]  /*4770*/  FMUL R21, R12, R89 ;  /* 0x000000590c157220 */ /* 0x000fe20000400000 */
[----:B------:R-:W-:-:S03]  /*4780*/  PRMT R12, RZ, 0x7610, R12 ;  /* 0x00007610ff0c7816 */ /* 0x000fc6000000000c */
[----:B------:R-:W-:-:S05]  /*4790*/  FFMA R21, R146, R88, R21 ;  /* 0x0000005892157223 */ /* 0x000fca0000000015 */
[----:B------:R-:W-:-:S05]  /*47a0*/  F2FP.SATFINITE.E4M3.F32.PACK_AB_MERGE_C R27, RZ, R21, RZ ;  /* 0x00000015ff1b723e */ /* 0x000fca00048070ff */
[----:B------:R1:W-:Y:S04]  /*47b0*/  @!P2 STG.E.U8 desc[UR20][R22.64+0x1], R27 ;  /* 0x0000011b1600a986 */ /* 0x0003e8000c101114 */
[----:B------:R-:W2:Y:S01]  /*47c0*/  @!P3 LDG.E.U8 R12, desc[UR20][R18.64] ;  /* 0x00000014120cb981 */ /* 0x000ea2000c1e1100 */
[----:B------:R-:W-:Y:S02]  /*47d0*/  @!P3 IADD3 R21, P4, P5, R95, R8, R93 ;  /* 0x000000085f15b210 */ /* 0x000fe40007d9e05d */
[----:B------:R-:W-:Y:S02]  /*47e0*/  ISETP.LT.OR P2, PT, R63, 0x2, !P1 ;  /* 0x000000023f00780c */ /* 0x000fe40004f41670 */
[----:B------:R-:W-:Y:S02]  /*47f0*/  @!P3 IADD3.X R14, R92, R65, R90, P4, P5 ;  /* 0x000000415c0eb210 */ /* 0x000fe400027ea45a */
[----:B0-----:R-:W-:-:S05]  /*4800*/  @!P3 IADD3 R20, P4, R21, R24, RZ ;  /* 0x000000181514b210 */ /* 0x001fca0007f9e0ff */
[----:B------:R-:W-:-:S04]  /*4810*/  @!P3 IMAD.X R21, R14, 0x1, R25, P4 ;  /* 0x000000010e15b824 */ /* 0x000fc800020e0619 */
        /* <DEDUP_REMOVED lines=9> */
[----:B------:R-:W3:Y:S01]  /*48b0*/  @!P2 LDG.E.U8 R12, desc[UR20][R18.64+0x1] ;  /* 0x00000114120ca981 */ /* 0x000ee2000c1e1100 */
[----:B-1----:R-:W-:Y:S02]  /*48c0*/  @!P2 IADD3 R27, P4, P5, R95, R8, R93 ;  /* 0x000000085f1ba210 */ /* 0x002fe40007d9e05d */
[----:B------:R-:W-:-:S13]  /*48d0*/  ISETP.LT.OR P3, PT, R63, 0x9, !P0 ;  /* 0x000000093f00780c */ /* 0x000fda0004761670 */
[----:B--2---:R-:W1:Y:S01]  /*48e0*/  @!P3 LDC.64 R20, c[0x0][0x5c0] ;  /* 0x00017000ff14bb82 */ /* 0x004e620000000a00 */
[----:B---3--:R-:W-:-:S04]  /*48f0*/  LOP3.LUT R12, R12, 0xff, RZ, 0xc0, !PT ;  /* 0x000000ff0c0c7812 */ /* 0x008fc800078ec0ff */
[----:B------:R-:W-:-:S05]  /*4900*/  F2FP.F16.E4M3.UNPACK_B R12, R12 ;  /* 0x0000000cff0c723e */ /* 0x000fca00020006ff */
[----:B------:R-:W-:-:S05]  /*4910*/  HADD2.F32 R12, -RZ, R12.H0_H0 ;  /* 0x2000000cff0c7230 */ /* 0x000fca0000004100 */
[----:B------:R-:W-:Y:S01]  /*4920*/  FMUL R23, R12, R89 ;  /* 0x000000590c177220 */ /* 0x000fe20000400000 */
[----:B------:R-:W-:Y:S02]  /*4930*/  @!P2 IADD3.X R12, R92, R65, R90, P4, P5 ;  /* 0x000000415c0ca210 */ /* 0x000fe400027ea45a */
[----:B0-----:R-:W-:Y:S01]  /*4940*/  @!P2 IADD3 R22, P4, R27, R28, RZ ;  /* 0x0000001c1b16a210 */ /* 0x001fe20007f9e0ff */
[----:B------:R-:W-:-:S04]  /*4950*/  FFMA R140, R140, R88, R23 ;  /* 0x000000588c8c7223 */ /* 0x000fc80000000017 */
[----:B------:R-:W-:Y:S01]  /*4960*/  @!P2 IMAD.X R23, R12, 0x1, R29, P4 ;  /* 0x000000010c17a824 */ /* 0x000fe200020e061d */
[----:B------:R-:W-:Y:S02]  /*4970*/  F2FP.SATFINITE.E4M3.F32.PACK_AB_MERGE_C R25, RZ, R140, RZ ;  /* 0x0000008cff19723e */ /* 0x000fe400048070ff */
[----:B------:R-:W-:-:S03]  /*4980*/  PRMT R12, RZ, 0x7610, R12 ;  /* 0x00007610ff0c7816 */ /* 0x000fc6000000000c */
[----:B------:R0:W-:Y:S04]  /*4990*/  @!P2 STG.E.U8 desc[UR20][R22.64+0x1], R25 ;  /* 0x000001191600a986 */ /* 0x0001e8000c101114 */
[----:B------:R-:W2:Y:S01]  /*49a0*/  @!P3 LDG.E.U8 R12, desc[UR20][R16.64+0x8] ;  /* 0x00000814100cb981 */ /* 0x000ea2000c1e1100 */
[----:B------:R-:W-:Y:S02]  /*49b0*/  ISETP.LT.OR P2, PT, R63, 0xa, !P0 ;  /* 0x0000000a3f00780c */ /* 0x000fe40004741670 */
[----:B-1----:R-:W-:-:S04]  /*49c0*/  @!P3 IADD3 R20, P4, P5, R8, R20, R93 ;  /* 0x000000140814b210 */ /* 0x002fc80007d9e05d */
[----:B------:R-:W-:-:S07]  /*49d0*/  @!P3 IADD3.X R21, R65, R21, R90, P4, P5 ;  /* 0x000000154115b210 */ /* 0x000fce00027ea45a */
[----:B------:R-:W1:Y:S01]  /*49e0*/  @!P2 LDC.64 R26, c[0x0][0x5c0] ;  /* 0x00017000ff1aab82 */ /* 0x000e620000000a00 */
[----:B--2---:R-:W-:-:S04]  /*49f0*/  LOP3.LUT R12, R12, 0xff, RZ, 0xc0, !PT ;  /* 0x000000ff0c0c7812 */ /* 0x004fc800078ec0ff */
[----:B------:R-:W-:-:S05]  /*4a00*/  F2FP.F16.E4M3.UNPACK_B R12, R12 ;  /* 0x0000000cff0c723e */ /* 0x000fca00020006ff */
[----:B------:R-:W-:-:S05]  /*4a10*/  HADD2.F32 R12, -RZ, R12.H0_H0 ;  /* 0x2000000cff0c7230 */ /* 0x000fca0000004100 */
[----:B------:R-:W-:-:S04]  /*4a20*/  FMUL R12, R12, R89 ;  /* 0x000000590c0c7220 */ /* 0x000fc80000400000 */
[----:B------:R-:W-:-:S05]  /*4a30*/  FFMA R12, R141, R88, R12 ;  /* 0x000000588d0c7223 */ /* 0x000fca000000000c */
[----:B0-----:R-:W-:Y:S02]  /*4a40*/  F2FP.SATFINITE.E4M3.F32.PACK_AB_MERGE_C R25, RZ, R12, RZ ;  /* 0x0000000cff19723e */ /* 0x001fe400048070ff */
[----:B------:R-:W-:-:S03]  /*4a50*/  PRMT R12, RZ, 0x7610, R12 ;  /* 0x00007610ff0c7816 */ /* 0x000fc6000000000c */
[----:B------:R0:W-:Y:S04]  /*4a60*/  @!P3 STG.E.U8 desc[UR20][R20.64+0x8], R25 ;  /* 0x000008191400b986 */ /* 0x0001e8000c101114 */
[----:B------:R-:W2:Y:S01]  /*4a70*/  @!P2 LDG.E.U8 R12, desc[UR20][R16.64+0x9] ;  /* 0x00000914100ca981 */ /* 0x000ea2000c1e1100 */
[----:B------:R-:W-:Y:S02]  /*4a80*/  ISETP.LT.OR P3, PT, R63, 0x9, !P1 ;  /* 0x000000093f00780c */ /* 0x000fe40004f61670 */
[----:B-1----:R-:W-:Y:S02]  /*4a90*/  @!P2 IADD3 R22, P4, P5, R8, R26, R93 ;  /* 0x0000001a0816a210 */ /* 0x002fe40007d9e05d */
[----:B--2---:R-:W-:-:S04]  /*4aa0*/  LOP3.LUT R12, R12, 0xff, RZ, 0xc0, !PT ;  /* 0x000000ff0c0c7812 */ /* 0x004fc800078ec0ff */
[----:B------:R-:W-:-:S05]  /*4ab0*/  F2FP.F16.E4M3.UNPACK_B R12, R12 ;  /* 0x0000000cff0c723e */ /* 0x000fca00020006ff */
[----:B------:R-:W-:-:S05]  /*4ac0*/  HADD2.F32 R12, -RZ, R12.H0_H0 ;  /* 0x2000000cff0c7230 */ /* 0x000fca0000004100 */
[----:B------:R-:W-:Y:S01]  /*4ad0*/  FMUL R23, R12, R89 ;  /* 0x000000590c177220 */ /* 0x000fe20000400000 */
[----:B------:R-:W-:-:S03]  /*4ae0*/  PRMT R12, RZ, 0x7610, R12 ;  /* 0x00007610ff0c7816 */ /* 0x000fc6000000000c */
[----:B------:R-:W-:Y:S01]  /*4af0*/  FFMA R136, R136, R88, R23 ;  /* 0x0000005888887223 */ /* 0x000fe20000000017 */
[----:B------:R-:W-:Y:S02]  /*4b00*/  @!P2 IADD3.X R23, R65, R27, R90, P4, P5 ;  /* 0x0000001b4117a210 */ /* 0x000fe400027ea45a */
[----:B------:R-:W1:Y:S02]  /*4b10*/  @!P3 LDC.64 R26, c[0x0][0x5c0] ;  /* 0x00017000ff1abb82 */ /* 0x000e640000000a00 */
[----:B0-----:R-:W-:-:S05]  /*4b20*/  F2FP.SATFINITE.E4M3.F32.PACK_AB_MERGE_C R25, RZ, R136, RZ ;  /* 0x00000088ff19723e */ /* 0x001fca00048070ff */
[----:B------:R0:W-:Y:S04]  /*4b30*/  @!P2 STG.E.U8 desc[UR20][R22.64+0x9], R25 ;  /* 0x000009191600a986 */ /* 0x0001e8000c101114 */
[----:B------:R-:W2:Y:S01]  /*4b40*/  @!P3 LDG.E.U8 R12, desc[UR20][R18.64+0x8] ;  /* 0x00000814120cb981 */ /* 0x000ea2000c1e1100 */
[----:B------:R-:W-:Y:S02]  /*4b50*/  @!P3 IADD3 R21, P4, P5, R95, R8, R93 ;  /* 0x000000085f15b210 */ /* 0x000fe40007d9e05d */
[----:B------:R-:W-:Y:S02]  /*4b60*/  ISETP.LT.OR P2, PT, R63, 0xa, !P1 ;  /* 0x0000000a3f00780c */ /* 0x000fe40004f41670 */
[----:B------:R-:W-:Y:S02]  /*4b70*/  @!P3 IADD3.X R14, R92, R65, R90, P4, P5 ;  /* 0x000000415c0eb210 */ /* 0x000fe400027ea45a */
[----:B-1----:R-:W-:-:S09]  /*4b80*/  @!P3 IADD3 R20, P4, R21, R26, RZ ;  /* 0x0000001a1514b210 */ /* 0x002fd20007f9e0ff */
[----:B------:R-:W1:Y:S01]  /*4b90*/  @!P2 LDC.64 R28, c[0x0][0x5c0] ;  /* 0x00017000ff1cab82 */ /* 0x000e620000000a00 */
[----:B------:R-:W-:Y:S01]  /*4ba0*/  @!P3 IMAD.X R21, R14, 0x1, R27, P4 ;  /* 0x000000010e15b824 */ /* 0x000fe200020e061b */
        /* <DEDUP_REMOVED lines=9> */
[----:B------:R-:W-:Y:S02]  /*4c40*/  @!P2 IADD3 R27, P4, P5, R95, R8, R93 ;  /* 0x000000085f1ba210 */ /* 0x000fe40007d9e05d */
[----:B------:R-:W-:-:S13]  /*4c50*/  ISETP.LT.OR P3, PT, R63, 0x11, !P0 ;  /* 0x000000113f00780c */ /* 0x000fda0004761670 */
[----:B0-----:R-:W0:Y:S01]  /*4c60*/  @!P3 LDC.64 R20, c[0x0][0x5c0] ;  /* 0x00017000ff14bb82 */ /* 0x001e220000000a00 */
[----:B--2---:R-:W-:-:S04]  /*4c70*/  LOP3.LUT R12, R12, 0xff, RZ, 0xc0, !PT ;  /* 0x000000ff0c0c7812 */ /* 0x004fc800078ec0ff */
[----:B------:R-:W-:-:S05]  /*4c80*/  F2FP.F16.E4M3.UNPACK_B R12, R12 ;  /* 0x0000000cff0c723e */ /* 0x000fca00020006ff */
[----:B------:R-:W-:-:S05]  /*4c90*/  HADD2.F32 R12, -RZ, R12.H0_H0 ;  /* 0x2000000cff0c7230 */ /* 0x000fca0000004100 */
[----:B------:R-:W-:Y:S01]  /*4ca0*/  FMUL R23, R12, R89 ;  /* 0x000000590c177220 */ /* 0x000fe20000400000 */
[----:B------:R-:W-:Y:S02]  /*4cb0*/  @!P2 IADD3.X R12, R92, R65, R90, P4, P5 ;  /* 0x000000415c0ca210 */ /* 0x000fe400027ea45a */
[----:B-1----:R-:W-:Y:S01]  /*4cc0*/  @!P2 IADD3 R22, P4, R27, R28, RZ ;  /* 0x0000001c1b16a210 */ /* 0x002fe20007f9e0ff */
[----:B------:R-:W-:-:S04]  /*4cd0*/  FFMA R134, R134, R88, R23 ;  /* 0x0000005886867223 */ /* 0x000fc80000000017 */
[----:B------:R-:W-:Y:S01]  /*4ce0*/  @!P2 IMAD.X R23, R12, 0x1, R29, P4 ;  /* 0x000000010c17a824 */ /* 0x000fe200020e061d */
[----:B------:R-:W-:Y:S02]  /*4cf0*/  F2FP.SATFINITE.E4M3.F32.PACK_AB_MERGE_C R25, RZ, R134, RZ ;  /* 0x00000086ff19723e */ /* 0x000fe400048070ff */
[----:B------:R-:W-:-:S03]  /*4d00*/  PRMT R12, RZ, 0x7610, R12 ;  /* 0x00007610ff0c7816 */ /* 0x000fc6000000000c */
        /* <DEDUP_REMOVED lines=16> */
[----:B0-----:R-:W-:Y:S02]  /*4e10*/  @!P2 IADD3 R22, P4, P5, R8, R26, R93 ;  /* 0x0000001a0816a210 */ /* 0x001fe40007d9e05d */
[----:B--2---:R-:W-:-:S04]  /*4e20*/  LOP3.LUT R12, R12, 0xff, RZ, 0xc0, !PT ;  /* 0x000000ff0c0c7812 */ /* 0x004fc800078ec0ff */
[----:B------:R-:W-:-:S05]  /*4e30*/  F2FP.F16.E4M3.UNPACK_B R12, R12 ;  /* 0x0000000cff0c723e */ /* 0x000fca00020006ff */
[----:B------:R-:W-:-:S05]  /*4e40*/  HADD2.F32 R12, -RZ, R12.H0_H0 ;  /* 0x2000000cff0c7230 */ /* 0x000fca0000004100 */
[----:B------:R-:W-:Y:S01]  /*4e50*/  FMUL R23, R12, R89 ;  /* 0x000000590c177220 */ /* 0x000fe20000400000 */
[----:B------:R-:W-:-:S03]  /*4e60*/  PRMT R12, RZ, 0x7610, R12 ;  /* 0x00007610ff0c7816 */ /* 0x000fc6000000000c */
[----:B------:R-:W-:Y:S01]  /*4e70*/  FFMA R132, R132, R88, R23 ;  /* 0x0000005884847223 */ /* 0x000fe20000000017 */
[----:B------:R-:W-:Y:S02]  /*4e80*/  @!P2 IADD3.X R23, R65, R27, R90, P4, P5 ;  /* 0x0000001b4117a210 */ /* 0x000fe400027ea45a */
[----:B------:R-:W0:Y:S02]  /*4e90*/  @!P3 LDC.64 R26, c[0x0][0x5c0] ;  /* 0x00017000ff1abb82 */ /* 0x000e240000000a00 */
[----:B-1----:R-:W-:-:S05]  /*4ea0*/  F2FP.SATFINITE.E4M3.F32.PACK_AB_MERGE_C R25, RZ, R132, RZ ;  /* 0x00000084ff19723e */ /* 0x002fca00048070ff */
[----:B------:R1:W-:Y:S04]  /*4eb0*/  @!P2 STG.E.U8 desc[UR20][R22.64+0x11], R25 ;  /* 0x000011191600a986 */ /* 0x0003e8000c101114 */
[----:B------:R-:W2:Y:S01]  /*4ec0*/  @!P3 LDG.E.U8 R12, desc[UR20][R18.64+0x10] ;  /* 0x00001014120cb981 */ /* 0x000ea2000c1e1100 */
[----:B------:R-:W-:Y:S02]  /*4ed0*/  @!P3 IADD3 R21, P4, P5, R95, R8, R93 ;  /* 0x000000085f15b210 */ /* 0x000fe40007d9e05d */
[----:B------:R-:W-:Y:S02]  /*4ee0*/  ISETP.LT.OR P2, PT, R63, 0x12, !P1 ;  /* 0x000000123f00780c */ /* 0x000fe40004f41670 */
[----:B------:R-:W-:Y:S02]  /*4ef0*/  @!P3 IADD3.X R14, R92, R65, R90, P4, P5 ;  /* 0x000000415c0eb210 */ /* 0x000fe400027ea45a */
[----:B0-----:R-:W-:-:S09]  /*4f00*/  @!P3 IADD3 R20, P4, R21, R26, RZ ;  /* 0x0000001a1514b210 */ /* 0x001fd20007f9e0ff */
[----:B------:R-:W0:Y:S01]  /*4f10*/  @!P2 LDC.64 R28, c[0x0][0x5c0] ;  /* 0x00017000ff1cab82 */ /* 0x000e220000000a00 */
[----:B------:R-:W-:Y:S01]  /*4f20*/  @!P3 IMAD.X R21, R14, 0x1, R27, P4 ;  /* 0x000000010e15b824 */ /* 0x000fe200020e061b */
        /* <DEDUP_REMOVED lines=9> */
[----:B------:R-:W-:Y:S02]  /*4fc0*/  @!P2 IADD3 R27, P4, P5, R95, R8, R93 ;  /* 0x000000085f1ba210 */ /* 0x000fe40007d9e05d */
[----:B------:R-:W-:-:S13]  /*4fd0*/  ISETP.LT.OR P3, PT, R63, 0x19, !P0 ;  /* 0x000000193f00780c */ /* 0x000fda0004761670 */
[----:B-1----:R-:W1:Y:S01]  /*4fe0*/  @!P3 LDC.64 R20, c[0x0][0x5c0] ;  /* 0x00017000ff14bb82 */ /* 0x002e620000000a00 */
[----:B--2---:R-:W-:-:S04]  /*4ff0*/  LOP3.LUT R12, R12, 0xff, RZ, 0xc0, !PT ;  /* 0x000000ff0c0c7812 */ /* 0x004fc800078ec0ff */
        /* <DEDUP_REMOVED lines=37> */
[----:B------:R-:W-:Y:S02]  /*5250*/  @!P2 IADD3 R17, P0, P3, R95, R8, R93 ;  /* 0x000000085f11a210 */ /* 0x000fe40007b1e05d */
[----:B------:R-:W-:Y:S02]  /*5260*/  ISETP.LT.OR P1, PT, R63, 0x1a, !P1 ;  /* 0x0000001a3f00780c */ /* 0x000fe40004f21670 */
[----:B0-----:R-:W-:Y:S02]  /*5270*/  @!P2 IADD3 R16, P4, R17, R24, RZ ;  /* 0x000000181110a210 */ /* 0x001fe40007f9e0ff */
[----:B------:R-:W-:-:S05]  /*5280*/  @!P2 IADD3.X R14, R92, R65, R90, P0, P3 ;  /* 0x000000415c0ea210 */ /* 0x000fca00007e645a */
        /* <DEDUP_REMOVED lines=11> */
[----:B-1----:R-:W-:-:S05]  /*5340*/  IADD3 R23, P0, R15, 0x100, RZ ;  /* 0x000001000f177810 */ /* 0x002fca0007f1e0ff */
[----:B--2---:R-:W-:Y:S01]  /*5350*/  IMAD.WIDE.U32 R16, R23, UR6, R10 ;  /* 0x0000000617107c25 */ /* 0x004fe2000f8e000a */
[----:B---3--:R-:W-:-:S04]  /*5360*/  LOP3.LUT R12, R12, 0xff, RZ, 0xc0, !PT ;  /* 0x000000ff0c0c7812 */ /* 0x008fc800078ec0ff */
[----:B------:R-:W-:-:S05]  /*5370*/  F2FP.F16.E4M3.UNPACK_B R12, R12 ;  /* 0x0000000cff0c723e */ /* 0x000fca00020006ff */
[----:B------:R-:W-:-:S05]  /*5380*/  HADD2.F32 R12, -RZ, R12.H0_H0 ;  /* 0x2000000cff0c7230 */ /* 0x000fca0000004100 */
[----:B------:R-:W-:Y:S01]  /*5390*/  FMUL R21, R12, R89 ;  /* 0x000000590c157220 */ /* 0x000fe20000400000 */
[----:B------:R-:W-:Y:S01]  /*53a0*/  IMAD.X R12, RZ, RZ, R13, P0 ;  /* 0x000000ffff0c7224 */ /* 0x000fe200000e060d */
[----:B------:R-:W-:Y:S02]  /*53b0*/  ISETP.GE.AND P0, PT, R64, 0x101, PT ;  /* 0x000001014000780c */ /* 0x000fe40003f06270 */
[----:B------:R-:W-:Y:S01]  /*53c0*/  FFMA R126, R126, R88, R21 ;  /* 0x000000587e7e7223 */ /* 0x000fe20000000015 */
[----:B------:R-:W-:Y:S01]  /*53d0*/  @!P1 IADD3 R21, P4, P5, R95, R8, R93 ;  /* 0x000000085f159210 */ /* 0x000fe20007d9e05d */
[----:B------:R-:W-:Y:S01]  /*53e0*/  IMAD R12, R12, UR6, RZ ;  /* 0x000000060c0c7c24 */ /* 0x000fe2000f8e02ff */
[----:B------:R-:W-:Y:S02]  /*53f0*/  ISETP.LT.OR P2, PT, R63, 0x1, !P0 ;  /* 0x000000013f00780c */ /* 0x000fe40004741670 */
[----:B0-----:R-:W-:Y:S01]  /*5400*/  @!P1 IADD3 R20, P3, R21, R26, RZ ;  /* 0x0000001a15149210 */ /* 0x001fe20007f7e0ff */
[----:B------:R-:W-:Y:S01]  /*5410*/  IMAD R23, R23, UR7, R12 ;  /* 0x0000000717177c24 */ /* 0x000fe2000f8e020c */
[----:B------:R-:W-:-:S02]  /*5420*/  @!P1 IADD3.X R14, R92, R65, R90, P4, P5 ;  /* 0x000000415c0e9210 */ /* 0x000fc400027ea45a */
[----:B------:R-:W-:Y:S02]  /*5430*/  IADD3 R16, P4, R16, UR10, RZ ;  /* 0x0000000a10107c10 */ /* 0x000fe4000ff9e0ff */
[----:B------:R-:W-:Y:S01]  /*5440*/  F2FP.SATFINITE.E4M3.F32.PACK_AB_MERGE_C R25, RZ, R126, RZ ;  /* 0x0000007eff19723e */ /* 0x000fe200048070ff */
[----:B------:R-:W-:Y:S01]  /*5450*/  @!P1 IMAD.X R21, R14, 0x1, R27, P3 ;  /* 0x000000010e159824 */ /* 0x000fe200018e061b */
[----:B------:R-:W-:Y:S02]  /*5460*/  PRMT R12, RZ, 0x7610, R12 ;  /* 0x00007610ff0c7816 */ /* 0x000fe4000000000c */
[----:B------:R-:W-:Y:S01]  /*5470*/  IADD3.X R17, R17, UR11, R23, P4, !PT ;  /* 0x0000000b11117c10 */ /* 0x000fe2000a7fe417 */
[----:B------:R-:W0:Y:S01]  /*5480*/  @!P2 LDC.64 R18, c[0x0][0x5c0] ;  /* 0x00017000ff12ab82 */ /* 0x000e220000000a00 */
[----:B------:R1:W-:Y:S04]  /*5490*/  @!P1 STG.E.U8 desc[UR20][R20.64+0x19], R25 ;  /* 0x0000191914009986 */ /* 0x0003e8000c101114 */
[----:B------:R-:W2:Y:S01]  /*54a0*/  @!P2 LDG.E.U8 R12, desc[UR20][R16.64] ;  /* 0x00000014100ca981 */ /* 0x000ea2000c1e1100 */
[----:B------:R-:W-:-:S13]  /*54b0*/  ISETP.LT.OR P3, PT, R63, 0x2, !P0 ;  /* 0x000000023f00780c */ /* 0x000fda0004761670 */
[----:B------:R-:W3:Y:S01]  /*54c0*/  @!P3 LDC.64 R26, c[0x0][0x5c0] ;  /* 0x00017000ff1abb82 */ /* 0x000ee20000000a00 */
[----:B0-----:R-:W-:-:S04]  /*54d0*/  @!P2 IADD3 R18, P1, P4, R8, R18, R97 ;  /* 0x000000120812a210 */ /* 0x001fc80007c3e061 */
[----:B------:R-:W-:Y:S02]  /*54e0*/  @!P2 IADD3.X R19, R65, R19, R91, P1, P4 ;  /* 0x000000134113a210 */ /* 0x000fe40000fe845b */
        /* <DEDUP_REMOVED lines=10> */
[----:B---3--:R-:W-:-:S03]  /*5590*/  @!P3 IADD3 R22, P4, P5, R8, R26, R97 ;  /* 0x0000001a0816b210 */ /* 0x008fc60007d9e061 */
[----:B------:R-:W-:Y:S01]  /*55a0*/  IMAD.X R14, RZ, RZ, R13, P1 ;  /* 0x000000ffff0e7224 */ /* 0x000fe200008e060d */
[----:B------:R-:W-:Y:S01]  /*55b0*/  ISETP.GE.AND P1, PT, R64, 0x109, PT ;  /* 0x000001094000780c */ /* 0x000fe20003f26270 */
[----:B0-----:R-:W-:-:S03]  /*55c0*/  IMAD.WIDE.U32 R18, R23, UR6, R10 ;  /* 0x0000000617127c25 */ /* 0x001fc6000f8e000a */
        /* <DEDUP_REMOVED lines=218> */
[----:B------:R-:W-:Y:S02]  /*6370*/  IADD3.X R17, R17, UR11, R23, P4, !PT ;  /* 0x0000000b11117c10 */ /* 0x000fe4000a7fe417 */
[----:B------:R0:W-:Y:S01]  /*6380*/  @!P1 STG.E.U8 desc[UR20][R20.64+0x19], R25 ;  /* 0x0000191914009986 */ /* 0x0001e2000c101114 */
[----:B------:R-:W1:Y:S03]  /*6390*/  @!P2 LDC.64 R22, c[0x0][0x5c0] ;  /* 0x00017000ff16ab82 */ /* 0x000e660000000a00 */
[----:B------:R-:W2:Y:S01]  /*63a0*/  @!P2 LDG.E.U8 R12, desc[UR20][R16.64] ;  /* 0x00000014100ca981 */ /* 0x000ea2000c1e1100 */
[----:B------:R-:W-:Y:S01]  /*63b0*/  @!P2 IMAD.MOV.U32 R18, RZ, RZ, R8 ;  /* 0x000000ffff12a224 */ /* 0x000fe200078e0008 */
[----:B------:R-:W-:Y:S01]  /*63c0*/  ISETP.LT.OR P3, PT, R63, 0x2, !P0 ;  /* 0x000000023f00780c */ /* 0x000fe20004761670 */
[----:B------:R-:W-:-:S02]  /*63d0*/  @!P2 IMAD.MOV.U32 R19, RZ, RZ, R65 ;  /* 0x000000ffff13a224 */ /* 0x000fc400078e0041 */
[----:B------:R-:W-:Y:S02]  /*63e0*/  @!P2 IMAD R14, R7, 0x180, RZ ;  /* 0x00000180070ea824 */ /* 0x000fe400078e02ff */
[----:B------:R-:W-:-:S08]  /*63f0*/  @!P2 IMAD.WIDE.U32 R18, R6, 0x180, R18 ;  /* 0x000001800612a825 */ /* 0x000fd000078e0012 */
[----:B0-----:R-:W0:Y:S01]  /*6400*/  @!P3 LDC.64 R24, c[0x0][0x5c0] ;  /* 0x00017000ff18bb82 */ /* 0x001e220000000a00 */
[----:B-1----:R-:W-:-:S04]  /*6410*/  @!P2 IADD3 R18, P1, R18, R22, RZ ;  /* 0x000000161212a210 */ /* 0x002fc80007f3e0ff */
[----:B------:R-:W-:Y:S02]  /*6420*/  @!P2 IADD3.X R19, R23, R19, R14, P1, !PT ;  /* 0x000000131713a210 */ /* 0x000fe40000ffe40e */
        /* <DEDUP_REMOVED lines=9> */
[----:B------:R-:W-:-:S05]  /*64c0*/  IADD3 R21, P1, R15, 0x188, RZ ;  /* 0x000001880f157810 */ /* 0x000fca0007f3e0ff */
[----:B------:R-:W-:Y:S01]  /*64d0*/  IMAD.X R14, RZ, RZ, R13, P1 ;  /* 0x000000ffff0e7224 */ /* 0x000fe200008e060d */
[----:B------:R-:W-:Y:S01]  /*64e0*/  ISETP.GE.AND P1, PT, R64, 0x189, PT ;  /* 0x000001894000780c */ /* 0x000fe20003f26270 */
[----:B------:R-:W-:Y:S02]  /*64f0*/  @!P3 IMAD.MOV.U32 R64, RZ, RZ, R8 ;  /* 0x000000ffff40b224 */ /* 0x000fe400078e0008 */
[----:B------:R-:W-:Y:S01]  /*6500*/  IMAD R14, R14, UR6, RZ ;  /* 0x000000060e0e7c24 */ /* 0x000fe2000f8e02ff */
[----:B------:R-:W-:Y:S01]  /*6510*/  ISETP.LT.OR P2, PT, R63, 0x1, !P1 ;  /* 0x000000013f00780c */ /* 0x000fe20004f41670 */
[----:B------:R-:W-:-:S04]  /*6520*/  IMAD.WIDE.U32 R10, R21, UR6, R10 ;  /* 0x00000006150a7c25 */ /* 0x000fc8000f8e000a */
[----:B-1----:R-:W-:Y:S01]  /*6530*/  @!P3 IMAD R18, R7, 0x180, RZ ;  /* 0x000001800712b824 */ /* 0x002fe200078e02ff */
[----:B------:R-:W-:Y:S01]  /*6540*/  IADD3 R10, P4, R10, UR10, RZ ;  /* 0x0000000a0a0a7c10 */ /* 0x000fe2000ff9e0ff */
[--C-:B------:R-:W-:Y:S01]  /*6550*/  IMAD R21, R21, UR7, R14.reuse ;  /* 0x0000000715157c24 */ /* 0x100fe2000f8e020e */
[----:B------:R-:W-:-:S04]  /*6560*/  PRMT R14, RZ, 0x7610, R14 ;  /* 0x00007610ff0e7816 */ /* 0x000fc8000000000e */
[----:B------:R-:W-:Y:S01]  /*6570*/  IADD3.X R11, R11, UR11, R21, P4, !PT ;  /* 0x0000000b0b0b7c10 */ /* 0x000fe2000a7fe415 */
[----:B------:R-:W1:Y:S01]  /*6580*/  @!P2 LDC.64 R22, c[0x0][0x5c0] ;  /* 0x00017000ff16ab82 */ /* 0x000e620000000a00 */
[----:B--2---:R-:W-:-:S04]  /*6590*/  LOP3.LUT R12, R12, 0xff, RZ, 0xc0, !PT ;  /* 0x000000ff0c0c7812 */ /* 0x004fc800078ec0ff */
[----:B------:R-:W-:-:S05]  /*65a0*/  F2FP.F16.E4M3.UNPACK_B R12, R12 ;  /* 0x0000000cff0c723e */ /* 0x000fca00020006ff */
[----:B------:R-:W-:-:S05]  /*65b0*/  HADD2.F32 R12, -RZ, R12.H0_H0 ;  /* 0x2000000cff0c7230 */ /* 0x000fca0000004100 */
[----:B------:R-:W-:Y:S01]  /*65c0*/  FMUL R15, R12, R89 ;  /* 0x000000590c0f7220 */ /* 0x000fe20000400000 */
[----:B------:R-:W-:-:S04]  /*65d0*/  @!P3 IMAD.WIDE.U32 R12, R6, 0x180, R64 ;  /* 0x00000180060cb825 */ /* 0x000fc800078e0040 */
[----:B------:R-:W-:Y:S01]  /*65e0*/  FFMA R15, R110, R88, R15 ;  /* 0x000000586e0f7223 */ /* 0x000fe2000000000f */
[----:B0-----:R-:W-:-:S04]  /*65f0*/  @!P3 IADD3 R12, P5, R12, R24, RZ ;  /* 0x000000180c0cb210 */ /* 0x001fc80007fbe0ff */
[----:B------:R-:W-:Y:S02]  /*6600*/  F2FP.SATFINITE.E4M3.F32.PACK_AB_MERGE_C R19, RZ, R15, RZ ;  /* 0x0000000fff13723e */ /* 0x000fe400048070ff */
[----:B------:R-:W-:-:S05]  /*6610*/  @!P3 IADD3.X R13, R25, R13, R18, P5, !PT ;  /* 0x0000000d190db210 */ /* 0x000fca0002ffe412 */
[----:B------:R1:W-:Y:S04]  /*6620*/  @!P3 STG.E.U8 desc[UR20][R12.64+0x1], R19 ;  /* 0x000001130c00b986 */ /* 0x0003e8000c101114 */
[----:B------:R-:W2:Y:S01]  /*6630*/  @!P2 LDG.E.U8 R14, desc[UR20][R10.64] ;  /* 0x000000140a0ea981 */ /* 0x000ea2000c1e1100 */
[----:B------:R-:W-:Y:S01]  /*6640*/  @!P2 IMAD.MOV.U32 R64, RZ, RZ, R8 ;  /* 0x000000ffff40a224 */ /* 0x000fe200078e0008 */
[----:B------:R-:W-:Y:S01]  /*6650*/  ISETP.LT.OR P3, PT, R63, 0x2, !P1 ;  /* 0x000000023f00780c */ /* 0x000fe20004f61670 */
[----:B------:R-:W-:-:S12]  /*6660*/  @!P2 IMAD R21, R7, 0x180, RZ ;  /* 0x000001800715a824 */ /* 0x000fd800078e02ff */
[----:B------:R-:W0:Y:S01]  /*6670*/  @!P3 LDC.64 R24, c[0x0][0x5c0] ;  /* 0x00017000ff18bb82 */ /* 0x000e220000000a00 */
[----:B--2---:R-:W-:-:S04]  /*6680*/  LOP3.LUT R14, R14, 0xff, RZ, 0xc0, !PT ;  /* 0x000000ff0e0e7812 */ /* 0x004fc800078ec0ff */
[----:B------:R-:W-:-:S05]  /*6690*/  F2FP.F16.E4M3.UNPACK_B R14, R14 ;  /* 0x0000000eff0e723e */ /* 0x000fca00020006ff */
[----:B------:R-:W-:Y:S02]  /*66a0*/  HADD2.F32 R18, -RZ, R14.H0_H0 ;  /* 0x2000000eff127230 */ /* 0x000fe40000004100 */
[----:B------:R-:W-:-:S04]  /*66b0*/  @!P2 IMAD.WIDE.U32 R14, R6, 0x180, R64 ;  /* 0x00000180060ea825 */ /* 0x000fc800078e0040 */
[----:B------:R-:W-:Y:S01]  /*66c0*/  FMUL R18, R18, R89 ;  /* 0x0000005912127220 */ /* 0x000fe20000400000 */
[----:B------:R-:W-:Y:S01]  /*66d0*/  @!P2 IMAD.IADD R21, R15, 0x1, R21 ;  /* 0x000000010f15a824 */ /* 0x000fe200078e0215 */
[----:B-1----:R-:W-:Y:S02]  /*66e0*/  @!P2 IADD3 R12, P4, P5, R14, R22, R95 ;  /* 0x000000160e0ca210 */ /* 0x002fe40007d9e05f */
[----:B------:R-:W-:Y:S01]  /*66f0*/  FFMA R18, R113, R88, R18 ;  /* 0x0000005871127223 */ /* 0x000fe20000000012 */
[----:B------:R-:W-:Y:S02]  /*6700*/  PRMT R14, RZ, 0x7610, R14 ;  /* 0x00007610ff0e7816 */ /* 0x000fe4000000000e */
[----:B------:R-:W-:Y:S02]  /*6710*/  @!P2 IADD3.X R13, R21, R23, R92, P4, P5 ;  /* 0x00000017150da210 */ /* 0x000fe400027ea45c */
[----:B------:R-:W-:-:S05]  /*6720*/  F2FP.SATFINITE.E4M3.F32.PACK_AB_MERGE_C R21, RZ, R18, RZ ;  /* 0x00000012ff15723e */ /* 0x000fca00048070ff */
[----:B------:R1:W-:Y:S04]  /*6730*/  @!P2 STG.E.U8 desc[UR20][R12.64], R21 ;  /* 0x000000150c00a986 */ /* 0x0003e8000c101114 */
[----:B------:R-:W2:Y:S01]  /*6740*/  @!P3 LDG.E.U8 R14, desc[UR20][R10.64+0x1] ;  /* 0x000001140a0eb981 */ /* 0x000ea2000c1e1100 */
[----:B------:R-:W-:Y:S01]  /*6750*/  @!P3 IMAD.MOV.U32 R64, RZ, RZ, R8 ;  /* 0x000000ffff40b224 */ /* 0x000fe200078e0008 */
[----:B------:R-:W-:Y:S01]  /*6760*/  ISETP.LT.OR P2, PT, R63, 0x9, !P0 ;  /* 0x000000093f00780c */ /* 0x000fe20004741670 */
[----:B------:R-:W-:Y:S01]  /*6770*/  @!P3 IMAD R23, R7, 0x180, RZ ;  /* 0x000001800717b824 */ /* 0x000fe200078e02ff */
[----:B-1----:R-:W-:-:S11]  /*6780*/  PRMT R12, RZ, 0x7610, R12 ;  /* 0x00007610ff0c7816 */ /* 0x002fd6000000000c */
[----:B------:R-:W1:Y:S01]  /*6790*/  @!P2 LDC.64 R20, c[0x0][0x5c0] ;  /* 0x00017000ff14ab82 */ /* 0x000e620000000a00 */
[----:B--2---:R-:W-:-:S04]  /*67a0*/  LOP3.LUT R14, R14, 0xff, RZ, 0xc0, !PT ;  /* 0x000000ff0e0e7812 */ /* 0x004fc800078ec0ff */
[----:B------:R-:W-:-:S05]  /*67b0*/  F2FP.F16.E4M3.UNPACK_B R14, R14 ;  /* 0x0000000eff0e723e */ /* 0x000fca00020006ff */
[----:B------:R-:W-:Y:S02]  /*67c0*/  HADD2.F32 R18, -RZ, R14.H0_H0 ;  /* 0x2000000eff127230 */ /* 0x000fe40000004100 */
[----:B------:R-:W-:-:S04]  /*67d0*/  @!P3 IMAD.WIDE.U32 R14, R6, 0x180, R64 ;  /* 0x00000180060eb825 */ /* 0x000fc800078e0040 */
[----:B------:R-:W-:Y:S01]  /*67e0*/  FMUL R19, R18, R89 ;  /* 0x0000005912137220 */ /* 0x000fe20000400000 */
[----:B------:R-:W-:Y:S01]  /*67f0*/  @!P3 IMAD.IADD R23, R15, 0x1, R23 ;  /* 0x000000010f17b824 */ /* 0x000fe200078e0217 */
[----:B0-----:R-:W-:Y:S02]  /*6800*/  @!P3 IADD3 R14, P4, P5, R14, R24, R95 ;  /* 0x000000180e0eb210 */ /* 0x001fe40007d9e05f */
[----:B------:R-:W-:Y:S02]  /*6810*/  FFMA R19, R106, R88, R19 ;  /* 0x000000586a137223 */ /* 0x000fe40000000013 */
[----:B------:R-:W-:-:S03]  /*6820*/  @!P3 IADD3.X R15, R23, R25, R92, P4, P5 ;  /* 0x00000019170fb210 */ /* 0x000fc600027ea45c */
[----:B------:R-:W-:-:S05]  /*6830*/  F2FP.SATFINITE.E4M3.F32.PACK_AB_MERGE_C R19, RZ, R19, RZ ;  /* 0x00000013ff13723e */ /* 0x000fca00048070ff */
[----:B------:R0:W-:Y:S04]  /*6840*/  @!P3 STG.E.U8 desc[UR20][R14.64+0x1], R19 ;  /* 0x000001130e00b986 */ /* 0x0001e8000c101114 */
[----:B------:R-:W2:Y:S01]  /*6850*/  @!P2 LDG.E.U8 R12, desc[UR20][R16.64+0x8] ;  /* 0x00000814100ca981 */ /* 0x000ea2000c1e1100 */
[----:B------:R-:W-:Y:S01]  /*6860*/  @!P2 IMAD.MOV.U32 R64, RZ, RZ, R8 ;  /* 0x000000ffff40a224 */ /* 0x000fe200078e0008 */
[----:B------:R-:W-:Y:S01]  /*6870*/  ISETP.LT.OR P3, PT, R63, 0xa, !P0 ;  /* 0x0000000a3f00780c */ /* 0x000fe20004761670 */
[----:B0-----:R-:W-:-:S12]  /*6880*/  @!P2 IMAD R14, R7, 0x180, RZ ;  /* 0x00000180070ea824 */ /* 0x001fd800078e02ff */
[----:B------:R-:W0:Y:S01]  /*6890*/  @!P3 LDC.64 R22, c[0x0][0x5c0] ;  /* 0x00017000ff16bb82 */ /* 0x000e220000000a00 */
[----:B--2---:R-:W-:-:S04]  /*68a0*/  LOP3.LUT R12, R12, 0xff, RZ, 0xc0, !PT ;  /* 0x000000ff0c0c7812 */ /* 0x004fc800078ec0ff */
[----:B------:R-:W-:-:S05]  /*68b0*/  F2FP.F16.E4M3.UNPACK_B R12, R12 ;  /* 0x0000000cff0c723e */ /* 0x000fca00020006ff */
[----:B------:R-:W-:-:S05]  /*68c0*/  HADD2.F32 R12, -RZ, R12.H0_H0 ;  /* 0x2000000cff0c7230 */ /* 0x000fca0000004100 */
[----:B------:R-:W-:Y:S01]  /*68d0*/  FMUL R18, R12, R89 ;  /* 0x000000590c127220 */ /* 0x000fe20000400000 */
[----:B------:R-:W-:-:S04]  /*68e0*/  @!P2 IMAD.WIDE.U32 R12, R6, 0x180, R64 ;  /* 0x00000180060ca825 */ /* 0x000fc800078e0040 */
[----:B------:R-:W-:Y:S01]  /*68f0*/  FFMA R18, R109, R88, R18 ;  /* 0x000000586d127223 */ /* 0x000fe20000000012 */
[----:B-1----:R-:W-:-:S04]  /*6900*/  @!P2 IADD3 R12, P4, R12, R20, RZ ;  /* 0x000000140c0ca210 */ /* 0x002fc80007f9e0ff */
[--C-:B------:R-:W-:Y:S02]  /*6910*/  @!P2 IADD3.X R13, R21, R13, R14.reuse, P4, !PT ;  /* 0x0000000d150da210 */ /* 0x100fe400027fe40e */
[----:B------:R-:W-:Y:S02]  /*6920*/  F2FP.SATFINITE.E4M3.F32.PACK_AB_MERGE_C R21, RZ, R18, RZ ;  /* 0x00000012ff15723e */ /* 0x000fe400048070ff */
[----:B------:R-:W-:-:S03]  /*6930*/  PRMT R14, RZ, 0x7610, R14 ;  /* 0x00007610ff0e7816 */ /* 0x000fc6000000000e */
[----:B------:R1:W-:Y:S04]  /*6940*/  @!P2 STG.E.U8 desc[UR20][R12.64+0x8], R21 ;  /* 0x000008150c00a986 */ /* 0x0003e8000c101114 */
[----:B------:R-:W2:Y:S01]  /*6950*/  @!P3 LDG.E.U8 R14, desc[UR20][R16.64+0x9] ;  /* 0x00000914100eb981 */ /* 0x000ea2000c1e1100 */
[----:B------:R-:W-:Y:S01]  /*6960*/  @!P3 IMAD.MOV.U32 R64, RZ, RZ, R8 ;  /* 0x000000ffff40b224 */ /* 0x000fe200078e0008 */
[----:B------:R-:W-:Y:S01]  /*6970*/  ISETP.LT.OR P2, PT, R63, 0x9, !P1 ;  /* 0x000000093f00780c */ /* 0x000fe20004f41670 */
[----:B-1----:R-:W-:Y:S01]  /*6980*/  @!P3 IMAD R13, R7, 0x180, RZ ;  /* 0x00000180070db824 */ /* 0x002fe200078e02ff */
[----:B--2---:R-:W-:-:S04]  /*6990*/  LOP3.LUT R14, R14, 0xff, RZ, 0xc0, !PT ;  /* 0x000000ff0e0e7812 */ /* 0x004fc800078ec0ff */
[----:B------:R-:W-:-:S05]  /*69a0*/  F2FP.F16.E4M3.UNPACK_B R14, R14 ;  /* 0x0000000eff0e723e */ /* 0x000fca00020006ff */
[----:B------:R-:W-:-:S05]  /*69b0*/  HADD2.F32 R14, -RZ, R14.H0_H0 ;  /* 0x2000000eff0e7230 */ /* 0x000fca0000004100 */
[----:B------:R-:W-:Y:S01]  /*69c0*/  FMUL R19, R14, R89 ;  /* 0x000000590e137220 */ /* 0x000fe20000400000 */
[----:B------:R-:W-:-:S04]  /*69d0*/  @!P3 IMAD.WIDE.U32 R14, R6, 0x180, R64 ;  /* 0x00000180060eb825 */ /* 0x000fc800078e0040 */
[----:B------:R-:W-:Y:S01]  /*69e0*/  FFMA R19, R104, R88, R19 ;  /* 0x0000005868137223 */ /* 0x000fe20000000013 */
[----:B0-----:R-:W-:Y:S02]  /*69f0*/  @!P3 IADD3 R12, P4, R14, R22, RZ ;  /* 0x000000160e0cb210 */ /* 0x001fe40007f9e0ff */
[----:B------:R-:W-:Y:S02]  /*6a00*/  PRMT R14, RZ, 0x7610, R14 ;  /* 0x00007610ff0e7816 */ /* 0x000fe4000000000e */
[----:B------:R-:W-:Y:S02]  /*6a10*/  @!P3 IADD3.X R13, R23, R15, R13, P4, !PT ;  /* 0x0000000f170db210 */ /* 0x000fe400027fe40d */
[----:B------:R-:W-:Y:S01]  /*6a20*/  F2FP.SATFINITE.E4M3.F32.PACK_AB_MERGE_C R19, RZ, R19, RZ ;  /* 0x00000013ff13723e */ /* 0x000fe200048070ff */
[----:B------:R-:W0:Y:S04]  /*6a30*/  @!P2 LDC.64 R22, c[0x0][0x5c0] ;  /* 0x00017000ff16ab82 */ /* 0x000e280000000a00 */
        /* <DEDUP_REMOVED lines=21> */
[----:B------:R-:W-:Y:S01]  /*6b90*/  @!P3 IMAD R23, R7, 0x180, RZ ;  /* 0x000001800717b824 */ /* 0x000fe200078e02ff */
[----:B0-----:R-:W-:-:S11]  /*6ba0*/  PRMT R14, RZ, 0x7610, R14 ;  /* 0x00007610ff0e7816 */ /* 0x001fd6000000000e */
        /* <DEDUP_REMOVED lines=8> */
[----:B------:R-:W-:Y:S02]  /*6c30*/  FFMA R19, R102, R88, R19 ;  /* 0x0000005866137223 */ /* 0x000fe40000000013 */
[----:B------:R-:W-:-:S03]  /*6c40*/  @!P3 IADD3.X R13, R23, R25, R92, P4, P5 ;  /* 0x00000019170db210 */ /* 0x000fc600027ea45c */
[----:B------:R-:W-:-:S05]  /*6c50*/  F2FP.SATFINITE.E4M3.F32.PACK_AB_MERGE_C R19, RZ, R19, RZ ;  /* 0x00000013ff13723e */ /* 0x000fca00048070ff */
[----:B------:R1:W-:Y:S04]  /*6c60*/  @!P3 STG.E.U8 desc[UR20][R12.64+0x9], R19 ;  /* 0x000009130c00b986 */ /* 0x0003e8000c101114 */
[----:B------:R-:W2:Y:S01]  /*6c70*/  @!P2 LDG.E.U8 R14, desc[UR20][R16.64+0x10] ;  /* 0x00001014100ea981 */ /* 0x000ea2000c1e1100 */
[----:B------:R-:W-:Y:S01]  /*6c80*/  @!P2 IMAD.MOV.U32 R64, RZ, RZ, R8 ;  /* 0x000000ffff40a224 */ /* 0x000fe200078e0008 */
[----:B------:R-:W-:Y:S01]  /*6c90*/  ISETP.LT.OR P3, PT, R63, 0x12, !P0 ;  /* 0x000000123f00780c */ /* 0x000fe20004761670 */
[----:B-1----:R-:W-:-:S12]  /*6ca0*/  @!P2 IMAD R13, R7, 0x180, RZ ;  /* 0x00000180070da824 */ /* 0x002fd800078e02ff */
[----:B------:R-:W1:Y:S01]  /*6cb0*/  @!P3 LDC.64 R22, c[0x0][0x5c0] ;  /* 0x00017000ff16bb82 */ /* 0x000e620000000a00 */
        /* <DEDUP_REMOVED lines=9> */
[----:B------:R-:W-:-:S05]  /*6d50*/  F2FP.SATFINITE.E4M3.F32.PACK_AB_MERGE_C R21, RZ, R18, RZ ;  /* 0x00000012ff15723e */ /* 0x000fca00048070ff */
[----:B------:R0:W-:Y:S04]  /*6d60*/  @!P2 STG.E.U8 desc[UR20][R12.64+0x10], R21 ;  /* 0x000010150c00a986 */ /* 0x0001e8000c101114 */
[----:B------:R-:W2:Y:S01]  /*6d70*/  @!P3 LDG.E.U8 R14, desc[UR20][R16.64+0x11] ;  /* 0x00001114100eb981 */ /* 0x000ea2000c1e1100 */
[----:B------:R-:W-:Y:S01]  /*6d80*/  @!P3 IMAD.MOV.U32 R64, RZ, RZ, R8 ;  /* 0x000000ffff40b224 */ /* 0x000fe200078e0008 */
[----:B------:R-:W-:Y:S01]  /*6d90*/  ISETP.LT.OR P2, PT, R63, 0x11, !P1 ;  /* 0x000000113f00780c */ /* 0x000fe20004f41670 */
[----:B0-----:R-:W-:Y:S01]  /*6da0*/  @!P3 IMAD R13, R7, 0x180, RZ ;  /* 0x00000180070db824 */ /* 0x001fe200078e02ff */
[----:B--2---:R-:W-:-:S04]  /*6db0*/  LOP3.LUT R14, R14, 0xff, RZ, 0xc0, !PT ;  /* 0x000000ff0e0e7812 */ /* 0x004fc800078ec0ff */
[----:B------:R-:W-:-:S05]  /*6dc0*/  F2FP.F16.E4M3.UNPACK_B R14, R14 ;  /* 0x0000000eff0e723e */ /* 0x000fca00020006ff */
[----:B------:R-:W-:-:S05]  /*6dd0*/  HADD2.F32 R14, -RZ, R14.H0_H0 ;  /* 0x2000000eff0e7230 */ /* 0x000fca0000004100 */
[----:B------:R-:W-:Y:S01]  /*6de0*/  FMUL R19, R14, R89 ;  /* 0x000000590e137220 */ /* 0x000fe20000400000 */
[----:B------:R-:W-:-:S04]  /*6df0*/  @!P3 IMAD.WIDE.U32 R14, R6, 0x180, R64 ;  /* 0x00000180060eb825 */ /* 0x000fc800078e0040 */
[----:B------:R-:W-:Y:S01]  /*6e00*/  FFMA R19, R100, R88, R19 ;  /* 0x0000005864137223 */ /* 0x000fe20000000013 */
[----:B-1----:R-:W-:Y:S02]  /*6e10*/  @!P3 IADD3 R12, P4, R14, R22, RZ ;  /* 0x000000160e0cb210 */ /* 0x002fe40007f9e0ff */
        /* <DEDUP_REMOVED lines=69> */
[----:B------:R-:W-:-:S05]  /*7270*/  F2FP.SATFINITE.E4M3.F32.PACK_AB_MERGE_C R19, RZ, R19, RZ ;  /* 0x00000013ff13723e */ /* 0x000fca00048070ff */
[----:B------:R1:W-:Y:S04]  /*7280*/  @!P0 STG.E.U8 desc[UR20][R12.64+0x19], R19 ;  /* 0x000019130c008986 */ /* 0x0003e8000c101114 */
[----:B------:R-:W2:Y:S01]  /*7290*/  @!P2 LDG.E.U8 R14, desc[UR20][R10.64+0x18] ;  /* 0x000018140a0ea981 */ /* 0x000ea2000c1e1100 */
[----:B------:R-:W-:Y:S01]  /*72a0*/  @!P2 IMAD.MOV.U32 R64, RZ, RZ, R8 ;  /* 0x000000ffff40a224 */ /* 0x000fe200078e0008 */
[----:B------:R-:W-:Y:S01]  /*72b0*/  ISETP.LT.OR P1, PT, R63, 0x1a, !P1 ;  /* 0x0000001a3f00780c */ /* 0x000fe20004f21670 */
[----:B------:R-:W-:Y:S01]  /*72c0*/  @!P2 IMAD R17, R7, 0x180, RZ ;  /* 0x000001800711a824 */ /* 0x000fe200078e02ff */
[----:B------:R-:W-:Y:S01]  /*72d0*/  BSSY B1, `(.L_x_33) ;  /* 0x000000f000017945 */ /* 0x000fe20003800000 */
[----:B-1----:R-:W-:Y:S02]  /*72e0*/  PRMT R12, RZ, 0x7610, R12 ;  /* 0x00007610ff0c7816 */ /* 0x002fe4000000000c */
        /* <DEDUP_REMOVED lines=10> */
[----:B------:R0:W-:Y:S01]  /*7390*/  @!P2 STG.E.U8 desc[UR20][R14.64+0x18], R13 ;  /* 0x0000180d0e00a986 */ /* 0x0001e2000c101114 */
[----:B------:R-:W-:Y:S05]  /*73a0*/  @P1 BRA `(.L_x_34) ;  /* 0x0000000000041947 */ /* 0x000fea0003800000 */
[----:B------:R1:W5:Y:S02]  /*73b0*/  LDG.E.U8 R12, desc[UR20][R10.64+0x19] ;  /* 0x000019140a0c7981 */ /* 0x000364000c1e1100 */
.L_x_34:
[----:B------:R-:W-:Y:S05]  /*73c0*/  BSYNC B1 ;  /* 0x0000000000017941 */ /* 0x000fea0003800000 */
.L_x_33:
[----:B------:R-:W-:Y:S05]  /*73d0*/  @P1 BRA `(.L_x_35) ;  /* 0x0000002800f81947 */ /* 0x000fea0003800000 */
[----:B-----5:R-:W-:Y:S01]  /*73e0*/  LOP3.LUT R12, R12, 0xff, RZ, 0xc0, !PT ;  /* 0x000000ff0c0c7812 */ /* 0x020fe200078ec0ff */
[----:B------:R-:W-:Y:S01]  /*73f0*/  IMAD.MOV.U32 R64, RZ, RZ, R8 ;  /* 0x000000ffff407224 */ /* 0x000fe200078e0008 */
[----:B------:R-:W-:Y:S01]  /*7400*/  ULDC.64 UR6, c[0x0][0x5c0] ;  /* 0x0001700000067ab9 */ /* 0x000fe20000000a00 */
[----:B------:R-:W-:Y:S01]  /*7410*/  IMAD R9, R7, 0x180, RZ ;  /* 0x0000018007097824 */ /* 0x000fe200078e02ff */
[----:B------:R-:W-:Y:S01]  /*7420*/  F2FP.F16.E4M3.UNPACK_B R12, R12 ;  /* 0x0000000cff0c723e */ /* 0x000fe200020006ff */
[----:B------:R-:W-:-:S04]  /*7430*/  IMAD.WIDE.U32 R64, R6, 0x180, R64 ;  /* 0x0000018006407825 */ /* 0x000fc800078e0040 */
[----:B------:R-:W-:Y:S01]  /*7440*/  HADD2.F32 R12, -RZ, R12.H0_H0 ;  /* 0x2000000cff0c7230 */ /* 0x000fe20000004100 */
[----:B------:R-:W-:Y:S01]  /*7450*/  IADD3 R64, P0, P1, R64, UR6, R95 ;  /* 0x0000000640407c10 */ /* 0x000fe2000f91e05f */
[----:B------:R-:W-:-:S03]  /*7460*/  IMAD.IADD R9, R65, 0x1, R9 ;  /* 0x0000000141097824 */ /* 0x000fc600078e0209 */
[----:B------:R-:W-:Y:S02]  /*7470*/  FMUL R7, R12, R89 ;  /* 0x000000590c077220 */ /* 0x000fe40000400000 */
[----:B------:R-:W-:Y:S02]  /*7480*/  IADD3.X R65, R9, UR7, R92, P0, P1 ;  /* 0x0000000709417c10 */ /* 0x000fe400087e245c */
[----:B------:R-:W-:-:S05]  /*7490*/  FFMA R7, R94, R88, R7 ;  /* 0x000000585e077223 */ /* 0x000fca0000000007 */
[----:B------:R-:W-:-:S05]  /*74a0*/  F2FP.SATFINITE.E4M3.F32.PACK_AB_MERGE_C R7, RZ, R7, RZ ;  /* 0x00000007ff07723e */ /* 0x000fca00048070ff */
[----:B------:R2:W-:Y:S01]  /*74b0*/  STG.E.U8 desc[UR20][R64.64+0x19], R7 ;  /* 0x0000190740007986 */ /* 0x0005e2000c101114 */
[----:B------:R-:W-:Y:S05]  /*74c0*/  BRA `(.L_x_35) ;  /* 0x0000002800bc7947 */ /* 0x000fea0003800000 */
.L_x_32:
[----:B------:R-:W-:Y:S01]  /*74d0*/  ISETP.GE.AND P0, PT, R64, 0x9, PT ;  /* 0x000000094000780c */ /* 0x000fe20003f06270 */
[-C--:B--2---:R-:W-:Y:S01]  /*74e0*/  FMUL R161, R161, R88.reuse ;  /* 0x00000058a1a17220 */ /* 0x084fe20000400000 */
[----:B------:R-:W-:Y:S01]  /*74f0*/  LOP3.LUT R173, R173, 0xffffdfff, RZ, 0xc0, !PT ;  /* 0xffffdfffadad7812 */ /* 0x000fe200078ec0ff */
[-C--:B------:R-:W-:Y:S01]  /*7500*/  FMUL R156, R156, R88.reuse ;  /* 0x000000589c9c7220 */ /* 0x080fe20000400000 */
[----:B------:R-:W-:Y:S01]  /*7510*/  ISETP.LT.OR P5, PT, R63, 0x1, !P0 ;  /* 0x000000013f00780c */ /* 0x000fe200047a1670 */
[-C--:B------:R-:W-:Y:S01]  /*7520*/  FMUL R159, R159, R88.reuse ;  /* 0x000000589f9f7220 */ /* 0x080fe20000400000 */
[C---:B------:R-:W-:Y:S01]  /*7530*/  ISETP.LT.OR P4, PT, R63.reuse, 0x2, !P0 ;  /* 0x000000023f00780c */ /* 0x040fe20004781670 */
[-C--:B------:R-:W-:Y:S01]  /*7540*/  FMUL R158, R158, R88.reuse ;  /* 0x000000589e9e7220 */ /* 0x080fe20000400000 */
[----:B------:R-:W-:Y:S01]  /*7550*/  ISETP.LT.OR P3, PT, R63, 0x9, !P0 ;  /* 0x000000093f00780c */ /* 0x000fe20004761670 */
[-C--:B------:R-:W-:Y:S01]  /*7560*/  FMUL R157, R157, R88.reuse ;  /* 0x000000589d9d7220 */ /* 0x080fe20000400000 */
[----:B------:R-:W-:Y:S01]  /*7570*/  LOP3.LUT R138, R138, 0xfffffff7, RZ, 0xc0, !PT ;  /* 0xfffffff78a8a7812 */ /* 0x000fe200078ec0ff */
[-C--:B------:R-:W-:Y:S01]  /*7580*/  FMUL R152, R152, R88.reuse ;  /* 0x0000005898987220 */ /* 0x080fe20000400000 */
[----:B------:R-:W-:Y:S01]  /*7590*/  F2FP.SATFINITE.E4M3.F32.PACK_AB_MERGE_C R161, RZ, R161, RZ ;  /* 0x000000a1ffa1723e */ /* 0x000fe200048070ff */
[----:B------:R-:W-:Y:S01]  /*75a0*/  FMUL R155, R155, R88 ;  /* 0x000000589b9b7220 */ /* 0x000fe20000400000 */
[----:B------:R-:W-:Y:S01]  /*75b0*/  F2FP.SATFINITE.E4M3.F32.PACK_AB_MERGE_C R179, RZ, R156, RZ ;  /* 0x0000009cffb3723e */ /* 0x000fe200048070ff */
[-C--:B------:R-:W-:Y:S01]  /*75c0*/  FMUL R154, R154, R88.reuse ;  /* 0x000000589a9a7220 */ /* 0x080fe20000400000 */
[----:B------:R-:W-:Y:S01]  /*75d0*/  F2FP.SATFINITE.E4M3.F32.PACK_AB_MERGE_C R159, RZ, R159, RZ ;  /* 0x0000009fff9f723e */ /* 0x000fe200048070ff */
[----:B------:R-:W0:Y:S01]  /*75e0*/  @!P5 LDC.64 R56, c[0x0][0x5c0] ;  /* 0x00017000ff38db82 */ /* 0x000e220000000a00 */
[----:B------:R-:W-:Y:S01]  /*75f0*/  @P5 LOP3.LUT R173, R173, 0x2000, RZ, 0xfc, !PT ;  /* 0x00002000adad5812 */ /* 0x000fe200078efcff */
[-C--:B------:R-:W-:Y:S01]  /*7600*/  FMUL R153, R153, R88.reuse ;  /* 0x0000005899997220 */ /* 0x080fe20000400000 */
[----:B------:R-:W-:Y:S01]  /*7610*/  F2FP.SATFINITE.E4M3.F32.PACK_AB_MERGE_C R157, RZ, R157, RZ ;  /* 0x0000009dff9d723e */ /* 0x000fe200048070ff */
[-C--:B------:R-:W-:Y:S01]  /*7620*/  FMUL R148, R148, R88.reuse ;  /* 0x0000005894947220 */ /* 0x080fe20000400000 */
[----:B------:R-:W-:Y:S01]  /*7630*/  LOP3.LUT R173, R173, 0xffffefff, RZ, 0xc0, !PT ;  /* 0xffffefffadad7812 */ /* 0x000fe200078ec0ff */
[-C--:B------:R-:W-:Y:S01]  /*7640*/  FMUL R151, R151, R88.reuse ;  /* 0x0000005897977220 */ /* 0x080fe20000400000 */
[----:B------:R-:W-:Y:S01]  /*7650*/  F2FP.SATFINITE.E4M3.F32.PACK_AB_MERGE_C R155, RZ, R155, RZ ;  /* 0x0000009bff9b723e */ /* 0x000fe200048070ff */
[----:B------:R-:W1:Y:S01]  /*7660*/  @!P4 LDC.64 R54, c[0x0][0x5c0] ;  /* 0x00017000ff36cb82 */ /* 0x000e620000000a00 */
[----:B------:R-:W-:Y:S01]  /*7670*/  @P4 LOP3.LUT R173, R173, 0x1000, RZ, 0xfc, !PT ;  /* 0x00001000adad4812 */ /* 0x000fe200078efcff */
[-C--:B------:R-:W-:Y:S01]  /*7680*/  FMUL R150, R150, R88.reuse ;  /* 0x0000005896967220 */ /* 0x080fe20000400000 */
[----:B------:R-:W-:Y:S01]  /*7690*/  F2FP.SATFINITE.E4M3.F32.PACK_AB_MERGE_C R153, RZ, R153, RZ ;  /* 0x00000099ff99723e */ /* 0x000fe200048070ff */
[-C--:B------:R-:W-:Y:S01]  /*76a0*/  FMUL R149, R149, R88.reuse ;  /* 0x0000005895957220 */ /* 0x080fe20000400000 */
[----:B------:R-:W-:Y:S01]  /*76b0*/  LOP3.LUT R173, R173, 0xffff7fff, RZ, 0xc0, !PT ;  /* 0xffff7fffadad7812 */ /* 0x000fe200078ec0ff */
[-C--:B------:R-:W-:Y:S01]  /*76c0*/  FMUL R142, R142, R88.reuse ;  /* 0x000000588e8e7220 */ /* 0x080fe20000400000 */
[----:B------:R-:W-:Y:S01]  /*76d0*/  F2FP.SATFINITE.E4M3.F32.PACK_AB_MERGE_C R151, RZ, R151, RZ ;  /* 0x00000097ff97723e */ /* 0x000fe200048070ff */
[----:B------:R-:W2:Y:S01]  /*76e0*/  @!P3 LDC.64 R50, c[0x0][0x5c0] ;  /* 0x00017000ff32bb82 */ /* 0x000ea20000000a00 */
[----:B------:R-:W-:Y:S01]  /*76f0*/  @P3 LOP3.LUT R173, R173, 0x8000, RZ, 0xfc, !PT ;  /* 0x00008000adad3812 */ /* 0x000fe200078efcff */
[-C--:B------:R-:W-:Y:S01]  /*7700*/  FMUL R145, R145, R88.reuse ;  /* 0x0000005891917220 */ /* 0x080fe20000400000 */
[----:B------:R-:W-:Y:S01]  /*7710*/  F2FP.SATFINITE.E4M3.F32.PACK_AB_MERGE_C R149, RZ, R149, RZ ;  /* 0x00000095ff95723e */ /* 0x000fe200048070ff */
[-C--:B------:R-:W-:Y:S01]  /*7720*/  FMUL R144, R144, R88.reuse ;  /* 0x0000005890907220 */ /* 0x080fe20000400000 */
[----:B------:R-:W-:Y:S01]  /*7730*/  LOP3.LUT R173, R173, 0xffffbfff, RZ, 0xc0, !PT ;  /* 0xffffbfffadad7812 */ /* 0x000fe200078ec0ff */
[-C--:B------:R-:W-:Y:S01]  /*7740*/  FMUL R147, R147, R88.reuse ;  /* 0x0000005893937220 */ /* 0x080fe20000400000 */
[----:B------:R-:W-:Y:S01]  /*7750*/  F2FP.SATFINITE.E4M3.F32.PACK_AB_MERGE_C R145, RZ, R145, RZ ;  /* 0x00000091ff91723e */ /* 0x000fe200048070ff */
[----:B------:R-:W-:Y:S01]  /*7760*/  FMUL R146, R146, R88 ;  /* 0x0000005892927220 */ /* 0x000fe20000400000 */
[--C-:B0-----:R-:W-:Y:S01]  /*7770*/  @!P5 IADD3 R56, P1, P2, R8, R56, R95.reuse ;  /* 0x000000380838d210 */ /* 0x101fe20007a3e05f */
[-C--:B------:R-:W-:Y:S01]  /*7780*/  FMUL R143, R143, R88.reuse ;  /* 0x000000588f8f7220 */ /* 0x080fe20000400000 */
[----:B------:R-:W-:Y:S01]  /*7790*/  F2FP.SATFINITE.E4M3.F32.PACK_AB_MERGE_C R147, RZ, R147, RZ ;  /* 0x00000093ff93723e */ /* 0x000fe200048070ff */
[-C--:B------:R-:W-:Y:S01]  /*77a0*/  FMUL R140, R140, R88.reuse ;  /* 0x000000588c8c7220 */ /* 0x080fe20000400000 */
[--C-:B------:R-:W-:Y:S01]  /*77b0*/  @!P5 IADD3.X R57, R65, R57, R92.reuse, P1, P2 ;  /* 0x000000394139d210 */ /* 0x100fe20000fe445c */
[-C--:B------:R-:W-:Y:S01]  /*77c0*/  FMUL R141, R141, R88.reuse ;  /* 0x000000588d8d7220 */ /* 0x080fe20000400000 */
[----:B------:R-:W-:Y:S01]  /*77d0*/  F2FP.SATFINITE.E4M3.F32.PACK_AB_MERGE_C R143, RZ, R143, RZ ;  /* 0x0000008fff8f723e */ /* 0x000fe200048070ff */
[----:B------:R-:W-:Y:S01]  /*77e0*/  FMUL R136, R136, R88 ;  /* 0x0000005888887220 */ /* 0x000fe20000400000 */
[--C-:B-1----:R-:W-:Y:S01]  /*77f0*/  @!P4 IADD3 R54, P1, P2, R8, R54, R95.reuse ;  /* 0x000000360836c210 */ /* 0x102fe20007a3e05f */
[-C--:B------:R-:W-:Y:S01]  /*7800*/  FMUL R139, R139, R88.reuse ;  /* 0x000000588b8b7220 */ /* 0x080fe20000400000 */
[----:B------:R-:W-:Y:S01]  /*7810*/  F2FP.SATFINITE.E4M3.F32.PACK_AB_MERGE_C R141, RZ, R141, RZ ;  /* 0x0000008dff8d723e */ /* 0x000fe200048070ff */
[-C--:B------:R-:W-:Y:S01]  /*7820*/  FMUL R134, R134, R88.reuse ;  /* 0x0000005886867220 */ /* 0x080fe20000400000 */
[--C-:B------:R-:W-:Y:S01]  /*7830*/  @!P4 IADD3.X R55, R65, R55, R92.reuse, P1, P2 ;  /* 0x000000374137c210 */ /* 0x100fe20000fe445c */
[-C--:B------:R-:W-:Y:S01]  /*7840*/  FMUL R137, R137, R88.reuse ;  /* 0x0000005889897220 */ /* 0x080fe20000400000 */
[----:B------:R-:W-:Y:S01]  /*7850*/  F2FP.SATFINITE.E4M3.F32.PACK_AB_MERGE_C R139, RZ, R139, RZ ;  /* 0x0000008bff8b723e */ /* 0x000fe200048070ff */
[----:B------:R-:W-:Y:S01]  /*7860*/  FMUL R132, R132, R88 ;  /* 0x0000005884847220 */ /* 0x000fe20000400000 */
[--C-:B--2---:R-:W-:Y:S01]  /*7870*/  @!P3 IADD3 R50, P1, P2, R8, R50, R95.reuse ;  /* 0x000000320832b210 */ /* 0x104fe20007a3e05f */
[-C--:B------:R-:W-:Y:S01]  /*7880*/  FMUL R135, R135, R88.reuse ;  /* 0x0000005887877220 */ /* 0x080fe20000400000 */
[----:B------:R-:W-:Y:S01]  /*7890*/  F2FP.SATFINITE.E4M3.F32.PACK_AB_MERGE_C R137, RZ, R137, RZ ;  /* 0x00000089ff89723e */ /* 0x000fe200048070ff */
[-C--:B------:R-:W-:Y:S01]  /*78a0*/  FMUL R130, R130, R88.reuse ;  /* 0x0000005882827220 */ /* 0x080fe20000400000 */
[----:B------:R-:W-:Y:S01]  /*78b0*/  @!P3 IADD3.X R51, R65, R51, R92, P1, P2 ;  /* 0x000000334133b210 */ /* 0x000fe20000fe445c */
[-C--:B------:R-:W-:Y:S01]  /*78c0*/  FMUL R133, R133, R88.reuse ;  /* 0x0000005885857220 */ /* 0x080fe20000400000 */
[----:B------:R-:W-:Y:S01]  /*78d0*/  ISETP.LT.OR P3, PT, R63, 0xa, !P0 ;  /* 0x0000000a3f00780c */ /* 0x000fe20004761670 */
[-C--:B------:R-:W-:Y:S01]  /*78e0*/  FMUL R128, R128, R88.reuse ;  /* 0x0000005880807220 */ /* 0x080fe20000400000 */
[----:B------:R-:W-:Y:S01]  /*78f0*/  F2FP.SATFINITE.E4M3.F32.PACK_AB_MERGE_C R135, RZ, R135, RZ ;  /* 0x00000087ff87723e */ /* 0x000fe200048070ff */
[-C--:B------:R-:W-:Y:S01]  /*7900*/  FMUL R131, R131, R88.reuse ;  /* 0x0000005883837220 */ /* 0x080fe20000400000 */
[----:B------:R-:W-:Y:S01]  /*7910*/  F2FP.SATFINITE.E4M3.F32.PACK_AB_MERGE_C R133, RZ, R133, RZ ;  /* 0x00000085ff85723e */ /* 0x000fe200048070ff */
[-C--:B------:R-:W-:Y:S01]  /*7920*/  FMUL R126, R126, R88.reuse ;  /* 0x000000587e7e7220 */ /* 0x080fe20000400000 */
[-C--:B------:R-:W-:Y:S01]  /*7930*/  FMUL R129, R129, R88.reuse ;  /* 0x0000005881817220 */ /* 0x080fe20000400000 */
[-C--:B------:R-:W-:Y:S01]  /*7940*/  FMUL R124, R124, R88.reuse ;  /* 0x000000587c7c7220 */ /* 0x080fe20000400000 */
[----:B------:R-:W-:Y:S01]  /*7950*/  F2FP.SATFINITE.E4M3.F32.PACK_AB_MERGE_C R131, RZ, R131, RZ ;  /* 0x00000083ff83723e */ /* 0x000fe200048070ff */
[-C--:B------:R-:W-:Y:S01]  /*7960*/  FMUL R127, R127, R88.reuse ;  /* 0x000000587f7f7220 */ /* 0x080fe20000400000 */
[-C--:B------:R-:W-:Y:S01]  /*7970*/  FMUL R122, R122, R88.reuse ;  /* 0x000000587a7a7220 */ /* 0x080fe20000400000 */
[----:B------:R-:W-:Y:S01]  /*7980*/  F2FP.SATFINITE.E4M3.F32.PACK_AB_MERGE_C R129, RZ, R129, RZ ;  /* 0x00000081ff81723e */ /* 0x000fe200048070ff */
[-C--:B------:R-:W-:Y:S01]  /*7990*/  FMUL R125, R125, R88.reuse ;  /* 0x000000587d7d7220 */ /* 0x080fe20000400000 */
        /* <DEDUP_REMOVED lines=23> */
[----:B------:R-:W-:Y:S01]  /*7b10*/  FMUL R113, R113, R88 ;  /* 0x0000005871717220 */ /* 0x000fe20000400000 */
[----:B0-----:R-:W-:Y:S01]  /*7b20*/  @!P3 IADD3 R52, P1, P2, R8, R52, R95 ;  /* 0x000000340834b210 */ /* 0x001fe20007a3e05f */
[----:B------:R-:W-:Y:S01]  /*7b30*/  BSSY B1, `(.L_x_36) ;  /* 0x00001b1000017945 */ /* 0x000fe20003800000 */
[----:B------:R-:W-:-:S02]  /*7b40*/  F2FP.SATFINITE.E4M3.F32.PACK_AB_MERGE_C R117, RZ, R117, RZ ;  /* 0x00000075ff75723e */ /* 0x000fc400048070ff */
[----:B------:R-:W-:Y:S02]  /*7b50*/  @!P3 IADD3.X R53, R65, R53, R92, P1, P2 ;  /* 0x000000354135b210 */ /* 0x000fe40000fe445c */
[----:B------:R-:W-:Y:S02]  /*7b60*/  ISETP.LT.OR P3, PT, R63, 0x11, !P0 ;  /* 0x000000113f00780c */ /* 0x000fe40004761670 */
[----:B------:R-:W-:-:S11]  /*7b70*/  F2FP.SATFINITE.E4M3.F32.PACK_AB_MERGE_C R113, RZ, R113, RZ ;  /* 0x00000071ff71723e */ /* 0x000fd600048070ff */
[----:B------:R-:W0:Y:S01]  /*7b80*/  @!P3 LDC.64 R48, c[0x0][0x5c0] ;  /* 0x00017000ff30bb82 */ /* 0x000e220000000a00 */
[----:B------:R-:W-:-:S04]  /*7b90*/  @P3 LOP3.LUT R138, R138, 0x8, RZ, 0xfc, !PT ;  /* 0x000000088a8a3812 */ /* 0x000fc800078efcff */
[----:B------:R-:W-:Y:S02]  /*7ba0*/  LOP3.LUT R138, R138, 0xfffffffd, RZ, 0xc0, !PT ;  /* 0xfffffffd8a8a7812 */ /* 0x000fe400078ec0ff */
[----:B0-----:R-:W-:-:S04]  /*7bb0*/  @!P3 IADD3 R48, P1, P2, R8, R48, R95 ;  /* 0x000000300830b210 */ /* 0x001fc80007a3e05f */
[----:B------:R-:W-:Y:S02]  /*7bc0*/  @!P3 IADD3.X R49, R65, R49, R92, P1, P2 ;  /* 0x000000314131b210 */ /* 0x000fe40000fe445c */
[----:B------:R-:W-:-:S13]  /*7bd0*/  ISETP.LT.OR P3, PT, R63, 0x12, !P0 ;  /* 0x000000123f00780c */ /* 0x000fda0004761670 */
        /* <DEDUP_REMOVED lines=13> */
[----:B------:R-:W-:Y:S02]  /*7cb0*/  @P3 LOP3.LUT R138, R138, 0x1, RZ, 0xfc, !PT ;  /* 0x000000018a8a3812 */ /* 0x000fe400078efcff */
[----:B0-----:R-:W-:-:S04]  /*7cc0*/  @!P3 IADD3 R42, P0, P1, R8, R42, R95 ;  /* 0x0000002a082ab210 */ /* 0x001fc8000791e05f */
[----:B------:R-:W-:Y:S02]  /*7cd0*/  @!P3 IADD3.X R43, R65, R43, R92, P0, P1 ;  /* 0x0000002b412bb210 */ /* 0x000fe400007e245c */
[----:B------:R-:W-:-:S04]  /*7ce0*/  ISETP.GE.AND P0, PT, R64, 0x81, PT ;  /* 0x000000814000780c */ /* 0x000fc80003f06270 */
        /* <DEDUP_REMOVED lines=99> */
[----:B------:R-:W-:Y:S02]  /*8320*/  @!P3 IADD3 R171, P1, P2, R95, R8, R93 ;  /* 0x000000085fabb210 */ /* 0x000fe40007a3e05d */
[----:B------:R-:W-:Y:S02]  /*8330*/  @P3 LOP3.LUT R173, R173, 0x400, RZ, 0xfc, !PT ;  /* 0x00000400adad3812 */ /* 0x000fe400078efcff */
[----:B------:R-:W-:Y:S02]  /*8340*/  @!P3 IADD3.X R170, R92, R65, R90, P1, P2 ;  /* 0x000000415caab210 */ /* 0x000fe40000fe445a */
[----:B------:R-:W-:Y:S02]  /*8350*/  ISETP.LT.OR P3, PT, R63, 0x2, !P0 ;  /* 0x000000023f00780c */ /* 0x000fe40004761670 */
[----:B------:R-:W-:-:S11]  /*8360*/  LOP3.LUT R173, R173, 0xfffffdff, RZ, 0xc0, !PT ;  /* 0xfffffdffadad7812 */ /* 0x000fd600078ec0ff */
        /* <DEDUP_REMOVED lines=33> */
[----:B------:R-:W-:Y:S02]  /*8580*/  ISETP.GE.AND P1, PT, R64, 0x109, PT ;  /* 0x000001094000780c */ /* 0x000fe40003f26270 */
[----:B------:R-:W-:Y:S02]  /*8590*/  LOP3.LUT R173, R173, 0xfffffffd, RZ, 0xc0, !PT ;  /* 0xfffffffdadad7812 */ /* 0x000fe400078ec0ff */
[----:B------:R-:W-:-:S02]  /*85a0*/  ISETP.LT.OR P3, PT, R63, 0x1, !P1 ;  /* 0x000000013f00780c */ /* 0x000fc40004f61670 */
[C---:B------:R-:W-:Y:S02]  /*85b0*/  ISETP.LT.OR P5, PT, R63.reuse, 0x9, !P1 ;  /* 0x000000093f00780c */ /* 0x040fe40004fa1670 */
[----:B------:R-:W-:Y:S02]  /*85c0*/  ISETP.LT.OR P4, PT, R63, 0xa, !P1 ;  /* 0x0000000a3f00780c */ /* 0x000fe40004f81670 */
[----:B------:R-:W-:Y:S02]  /*85d0*/  P2R R174, PR, RZ, 0x20 ;  /* 0x00000020ffae7803 */ /* 0x000fe40000000000 */
[----:B------:R-:W-:-:S05]  /*85e0*/  P2R R175, PR, RZ, 0x10 ;  /* 0x00000010ffaf7803 */ /* 0x000fca0000000000 */
[----:B------:R-:W-:Y:S02]  /*85f0*/  @!P3 IADD3 R81, P2, P0, R95, R8, R97 ;  /* 0x000000085f51b210 */ /* 0x000fe4000785e061 */
[----:B------:R-:W-:Y:S02]  /*8600*/  @P3 LOP3.LUT R173, R173, 0x2, RZ, 0xfc, !PT ;  /* 0x00000002adad3812 */ /* 0x000fe400078efcff */
[----:B------:R-:W-:Y:S02]  /*8610*/  @!P3 IADD3.X R80, R92, R65, R91, P2, P0 ;  /* 0x000000415c50b210 */ /* 0x000fe400017e045b */
[----:B------:R-:W-:Y:S02]  /*8620*/  ISETP.LT.OR P3, PT, R63, 0x2, !P1 ;  /* 0x000000023f00780c */ /* 0x000fe40004f61670 */
[----:B------:R-:W-:-:S11]  /*8630*/  LOP3.LUT R173, R173, 0xfffffffe, RZ, 0xc0, !PT ;  /* 0xfffffffeadad7812 */ /* 0x000fd600078ec0ff */
[-C--:B------:R-:W-:Y:S02]  /*8640*/  @!P3 IADD3 R79, P2, P0, R95, R8.reuse, R97 ;  /* 0x000000085f4fb210 */ /* 0x080fe4000785e061 */
[----:B------:R-:W-:Y:S02]  /*8650*/  @P3 LOP3.LUT R173, R173, 0x1, RZ, 0xfc, !PT ;  /* 0x00000001adad3812 */ /* 0x000fe400078efcff */
[----:B------:R-:W-:Y:S02]  /*8660*/  @!P3 IADD3.X R78, R92, R65, R91, P2, P0 ;  /* 0x000000415c4eb210 */ /* 0x000fe400017e045b */
[----:B------:R-:W-:Y:S02]  /*8670*/  ISETP.LT.OR P3, PT, R63, 0x11, !P1 ;  /* 0x000000113f00780c */ /* 0x000fe40004f61670 */
[----:B------:R-:W-:Y:S02]  /*8680*/  @!P5 IADD3 R77, P2, P0, R95, R8, R97 ;  /* 0x000000085f4dd210 */ /* 0x000fe4000785e061 */
[----:B------:R-:W-:-:S02]  /*8690*/  P2R R172, PR, RZ, 0x8 ;  /* 0x00000008ffac7803 */ /* 0x000fc40000000000 */
[CC--:B------:R-:W-:Y:S02]  /*86a0*/  @!P5 IADD3.X R76, R92.reuse, R65.reuse, R91, P2, P0 ;  /* 0x000000415c4cd210 */ /* 0x0c0fe400017e045b */
[-C--:B------:R-:W-:Y:S02]  /*86b0*/  @!P4 IADD3 R75, P2, P0, R95, R8.reuse, R97 ;  /* 0x000000085f4bc210 */ /* 0x080fe4000785e061 */
[----:B------:R-:W-:Y:S02]  /*86c0*/  LOP3.LUT P5, RZ, R173, 0x1000, RZ, 0xc0, !PT ;  /* 0x00001000adff7812 */ /* 0x000fe400078ac0ff */
[----:B------:R-:W-:Y:S02]  /*86d0*/  @!P4 IADD3.X R74, R92, R65, R91, P2, P0 ;  /* 0x000000415c4ac210 */ /* 0x000fe400017e045b */
[----:B------:R-:W-:-:S04]  /*86e0*/  @!P3 IADD3 R73, P2, P0, R95, R8, R97 ;  /* 0x000000085f49b210 */ /* 0x000fc8000785e061 */
[----:B------:R-:W-:Y:S02]  /*86f0*/  @!P3 IADD3.X R72, R92, R65, R91, P2, P0 ;  /* 0x000000415c48b210 */ /* 0x000fe400017e045b */
[----:B------:R-:W-:Y:S02]  /*8700*/  ISETP.LT.OR P0, PT, R63, 0x12, !P1 ;  /* 0x000000123f00780c */ /* 0x000fe40004f01670 */
[----:B------:R-:W-:Y:S02]  /*8710*/  LOP3.LUT P3, RZ, R173, 0x2000, RZ, 0xc0, !PT ;  /* 0x00002000adff7812 */ /* 0x000fe4000786c0ff */
[----:B------:R-:W-:-:S09]  /*8720*/  P2R R176, PR, RZ, 0x1 ;  /* 0x00000001ffb07803 */ /* 0x000fd20000000000 */
[----:B------:R-:W-:-:S04]  /*8730*/  @!P0 IADD3 R71, P6, P2, R95, R8, R97 ;  /* 0x000000085f478210 */ /* 0x000fc80007ade061 */
[----:B------:R-:W-:Y:S02]  /*8740*/  @!P0 IADD3.X R70, R92, R65, R91, P6, P2 ;  /* 0x000000415c468210 */ /* 0x000fe400037e445b */
[C---:B------:R-:W-:Y:S02]  /*8750*/  ISETP.LT.OR P2, PT, R63.reuse, 0x19, !P1 ;  /* 0x000000193f00780c */ /* 0x040fe40004f41670 */
[----:B------:R-:W-:Y:S02]  /*8760*/  ISETP.LT.OR P1, PT, R63, 0x1a, !P1 ;  /* 0x0000001a3f00780c */ /* 0x000fe40004f21670 */
[----:B------:R-:W-:Y:S02]  /*8770*/  P2R R177, PR, RZ, 0x4 ;  /* 0x00000004ffb17803 */ /* 0x000fe40000000000 */
[----:B------:R-:W-:-:S07]  /*8780*/  P2R R178, PR, RZ, 0x2 ;  /* 0x00000002ffb27803 */ /* 0x000fce0000000000 */
[----:B------:R-:W-:-:S04]  /*8790*/  @!P2 IADD3 R69, P4, P6, R95, R8, R97 ;  /* 0x000000085f45a210 */ /* 0x000fc80007e9e061 */
[-C--:B------:R-:W-:Y:S02]  /*87a0*/  @!P2 IADD3.X R68, R92, R65.reuse, R91, P4, P6 ;  /* 0x000000415c44a210 */ /* 0x080fe400027ec45b */
[----:B------:R-:W-:Y:S02]  /*87b0*/  @!P1 IADD3 R67, P0, P6, R95, R8, R97 ;  /* 0x000000085f439210 */ /* 0x000fe40007e1e061 */
[----:B------:R-:W-:Y:S02]  /*87c0*/  ISETP.GE.AND P4, PT, R64, 0x1, PT ;  /* 0x000000014000780c */ /* 0x000fe40003f86270 */
[----:B------:R-:W-:Y:S02]  /*87d0*/  @!P1 IADD3.X R66, R92, R65, R91, P0, P6 ;  /* 0x000000415c429210 */ /* 0x000fe400007ec45b */
[----:B------:R-:W-:Y:S02]  /*87e0*/  ISETP.LT.OR P6, PT, R63, 0x1, !P4 ;  /* 0x000000013f00780c */ /* 0x000fe400067c1670 */
[----:B------:R-:W-:-:S11]  /*87f0*/  LOP3.LUT P2, RZ, R173, 0x8000, RZ, 0xc0, !PT ;  /* 0x00008000adff7812 */ /* 0x000fd6000784c0ff */
[----:B------:R-:W0:Y:S02]  /*8800*/  @!P6 LDC.64 R58, c[0x0][0x5c0] ;  /* 0x00017000ff3aeb82 */ /* 0x000e240000000a00 */
[----:B0-----:R-:W-:-:S05]  /*8810*/  @!P6 IADD3 R58, P0, R8, R58, RZ ;  /* 0x0000003a083ae210 */ /* 0x001fca0007f1e0ff */
[----:B------:R-:W-:-:S05]  /*8820*/  @!P6 IMAD.X R59, R65, 0x1, R59, P0 ;  /* 0x00000001413be824 */ /* 0x000fca00000e063b */
[----:B------:R0:W-:Y:S01]  /*8830*/  @!P6 STG.E.U8 desc[UR20][R58.64], R161 ;  /* 0x000000a13a00e986 */ /* 0x0001e2000c101114 */
[----:B------:R-:W-:Y:S02]  /*8840*/  ISETP.LT.OR P6, PT, R63, 0x2, !P4 ;  /* 0x000000023f00780c */ /* 0x000fe400067c1670 */
[----:B0-----:R-:W-:-:S11]  /*8850*/  F2FP.SATFINITE.E4M3.F32.PACK_AB_MERGE_C R161, RZ, R158, RZ ;  /* 0x0000009effa1723e */ /* 0x001fd600048070ff */
[----:B------:R-:W0:Y:S02]  /*8860*/  @!P6 LDC.64 R60, c[0x0][0x5c0] ;  /* 0x00017000ff3ceb82 */ /* 0x000e240000000a00 */
[----:B0-----:R-:W-:-:S05]  /*8870*/  @!P6 IADD3 R60, P0, R8, R60, RZ ;  /* 0x0000003c083ce210 */ /* 0x001fca0007f1e0ff */
[----:B------:R-:W-:Y:S01]  /*8880*/  @!P6 IMAD.X R61, R65, 0x1, R61, P0 ;  /* 0x00000001413de824 */ /* 0x000fe200000e063d */
[----:B------:R-:W-:-:S04]  /*8890*/  LOP3.LUT P0, RZ, R173, 0x4000, RZ, 0xc0, !PT ;  /* 0x00004000adff7812 */ /* 0x000fc8000780c0ff */
[----:B------:R0:W-:Y:S01]  /*88a0*/  @!P6 STG.E.U8 desc[UR20][R60.64+0x1], R179 ;  /* 0x000001b33c00e986 */ /* 0x0001e2000c101114 */
[----:B------:R-:W-:-:S03]  /*88b0*/  ISETP.LT.OR P6, PT, R63, 0x9, !P4 ;  /* 0x000000093f00780c */ /* 0x000fc600067c1670 */
[----:B------:R-:W-:Y:S01]  /*88c0*/  @!P3 STG.E.U8 desc[UR20][R56.64], R159 ;  /* 0x0000009f3800b986 */ /* 0x000fe2000c101114 */
[----:B------:R-:W-:-:S03]  /*88d0*/  LOP3.LUT P3, RZ, R138, 0x2, RZ, 0xc0, !PT ;  /* 0x000000028aff7812 */ /* 0x000fc6000786c0ff */
[----:B------:R-:W-:Y:S01]  /*88e0*/  @!P5 STG.E.U8 desc[UR20][R54.64+0x1], R161 ;  /* 0x000001a13600d986 */ /* 0x000fe2000c101114 */
[----:B------:R-:W-:Y:S02]  /*88f0*/  LOP3.LUT P5, RZ, R138, 0x8, RZ, 0xc0, !PT ;  /* 0x000000088aff7812 */ /* 0x000fe400078ac0ff */
[----:B0-----:R-:W-:-:S03]  /*8900*/  F2FP.SATFINITE.E4M3.F32.PACK_AB_MERGE_C R61, RZ, R152, RZ ;  /* 0x00000098ff3d723e */ /* 0x001fc600048070ff */
        /* <DEDUP_REMOVED lines=15> */
[----:B0-----:R-:W-:-:S05]  /*8a00*/  F2FP.SATFINITE.E4M3.F32.PACK_AB_MERGE_C R57, RZ, R148, RZ ;  /* 0x00000094ff39723e */ /* 0x001fca00048070ff */
[----:B------:R-:W0:Y:S02]  /*8a10*/  @!P6 LDC.64 R54, c[0x0][0x5c0] ;  /* 0x00017000ff36eb82 */ /* 0x000e240000000a00 */
[----:B0-----:R-:W-:-:S05]  /*8a20*/  @!P6 IADD3 R54, P0, R8, R54, RZ ;  /* 0x000000360836e210 */ /* 0x001fca0007f1e0ff */
[----:B------:R-:W-:-:S05]  /*8a30*/  @!P6 IMAD.X R55, R65, 0x1, R55, P0 ;  /* 0x000000014137e824 */ /* 0x000fca00000e0637 */
[----:B------:R0:W-:Y:S01]  /*8a40*/  @!P6 STG.E.U8 desc[UR20][R54.64+0x10], R153 ;  /* 0x000010993600e986 */ /* 0x0001e2000c101114 */
[----:B------:R-:W-:Y:S02]  /*8a50*/  ISETP.LT.OR P6, PT, R63, 0x12, !P4 ;  /* 0x000000123f00780c */ /* 0x000fe400067c1670 */
[----:B0-----:R-:W-:-:S11]  /*8a60*/  P2R R54, PR, RZ, 0x2 ;  /* 0x00000002ff367803 */ /* 0x001fd60000000000 */
[----:B------:R-:W0:Y:S01]  /*8a70*/  @!P6 LDC.64 R50, c[0x0][0x5c0] ;  /* 0x00017000ff32eb82 */ /* 0x000e220000000a00 */
[----:B------:R-:W-:Y:S02]  /*8a80*/  F2FP.SATFINITE.E4M3.F32.PACK_AB_MERGE_C R55, RZ, R150, RZ ;  /* 0x00000096ff37723e */ /* 0x000fe400048070ff */
[----:B0-----:R-:W-:-:S05]  /*8a90*/  @!P6 IADD3 R50, P0, R8, R50, RZ ;  /* 0x000000320832e210 */ /* 0x001fca0007f1e0ff */
[----:B------:R-:W-:Y:S01]  /*8aa0*/  @!P6 IMAD.X R51, R65, 0x1, R51, P0 ;  /* 0x000000014133e824 */ /* 0x000fe200000e0633 */
[----:B------:R-:W-:-:S04]  /*8ab0*/  LOP3.LUT P0, RZ, R173, 0x40000000, RZ, 0xc0, !PT ;  /* 0x40000000adff7812 */ /* 0x000fc8000780c0ff */
[----:B------:R0:W-:Y:S01]  /*8ac0*/  @!P6 STG.E.U8 desc[UR20][R50.64+0x11], R57 ;  /* 0x000011393200e986 */ /* 0x0001e2000c101114 */
[----:B------:R-:W-:-:S03]  /*8ad0*/  ISETP.LT.OR P6, PT, R63, 0x19, !P4 ;  /* 0x000000193f00780c */ /* 0x000fc600067c1670 */
[----:B------:R-:W-:Y:S01]  /*8ae0*/  @!P5 STG.E.U8 desc[UR20][R48.64+0x10], R151 ;  /* 0x000010973000d986 */ /* 0x000fe2000c101114 */
[----:B------:R-:W-:-:S03]  /*8af0*/  LOP3.LUT P5, RZ, R173, 0x80000000, RZ, 0xc0, !PT ;  /* 0x80000000adff7812 */ /* 0x000fc600078ac0ff */
[----:B------:R1:W-:Y:S01]  /*8b00*/  @!P3 STG.E.U8 desc[UR20][R46.64+0x11], R55 ;  /* 0x000011372e00b986 */ /* 0x0003e2000c101114 */
[----:B------:R-:W-:Y:S02]  /*8b10*/  LOP3.LUT P3, RZ, R173, 0x400, RZ, 0xc0, !PT ;  /* 0x00000400adff7812 */ /* 0x000fe4000786c0ff */
[----:B0-----:R-:W-:-:S03]  /*8b20*/  F2FP.SATFINITE.E4M3.F32.PACK_AB_MERGE_C R51, RZ, R144, RZ ;  /* 0x00000090ff33723e */ /* 0x001fc600048070ff */
[----:B------:R-:W0:Y:S01]  /*8b30*/  @!P6 LDC.64 R52, c[0x0][0x5c0] ;  /* 0x00017000ff34eb82 */ /* 0x000e220000000a00 */
[----:B-1----:R-:W-:Y:S02]  /*8b40*/  F2FP.SATFINITE.E4M3.F32.PACK_AB_MERGE_C R47, RZ, R142, RZ ;  /* 0x0000008eff2f723e */ /* 0x002fe400048070ff */
[----:B0-----:R-:W-:-:S05]  /*8b50*/  @!P6 IADD3 R52, P1, R8, R52, RZ ;  /* 0x000000340834e210 */ /* 0x001fca0007f3e0ff */
[----:B------:R-:W-:Y:S01]  /*8b60*/  @!P6 IMAD.X R53, R65, 0x1, R53, P1 ;  /* 0x000000014135e824 */ /* 0x000fe200008e0635 */
[----:B------:R-:W-:-:S04]  /*8b70*/  ISETP.NE.AND P1, PT, R54, RZ, PT ;  /* 0x000000ff3600720c */ /* 0x000fc80003f25270 */
[----:B------:R-:W-:Y:S01]  /*8b80*/  @!P6 STG.E.U8 desc[UR20][R52.64+0x18], R149 ;  /* 0x000018953400e986 */ /* 0x000fe2000c101114 */
[----:B------:R-:W-:-:S13]  /*8b90*/  ISETP.LT.OR P6, PT, R63, 0x1a, !P4 ;  /* 0x0000001a3f00780c */ /* 0x000fda00067c1670 */
[----:B------:R-:W0:Y:S02]  /*8ba0*/  @!P6 LDC.64 R48, c[0x0][0x5c0] ;  /* 0x00017000ff30eb82 */ /* 0x000e240000000a00 */
[----:B0-----:R-:W-:-:S05]  /*8bb0*/  @!P6 IADD3 R48, P4, R8, R48, RZ ;  /* 0x000000300830e210 */ /* 0x001fca0007f9e0ff */
[----:B------:R-:W-:Y:S01]  /*8bc0*/  @!P6 IMAD.X R49, R65, 0x1, R49, P4 ;  /* 0x000000014131e824 */ /* 0x000fe200020e0631 */
[----:B------:R-:W-:-:S04]  /*8bd0*/  LOP3.LUT P4, RZ, R173, 0x20000000, RZ, 0xc0, !PT ;  /* 0x20000000adff7812 */ /* 0x000fc8000788c0ff */
[----:B------:R-:W-:Y:S01]  /*8be0*/  P2R R50, PR, RZ, 0x10 ;  /* 0x00000010ff327803 */ /* 0x000fe20000000000 */
[----:B------:R0:W-:Y:S01]  /*8bf0*/  @!P6 STG.E.U8 desc[UR20][R48.64+0x19], R47 ;  /* 0x0000192f3000e986 */ /* 0x0001e2000c101114 */
[----:B------:R-:W-:-:S03]  /*8c00*/  LOP3.LUT P4, RZ, R173, 0x200, RZ, 0xc0, !PT ;  /* 0x00000200adff7812 */ /* 0x000fc6000788c0ff */
[----:B------:R1:W-:Y:S01]  /*8c10*/  @!P1 STG.E.U8 desc[UR20][R44.64+0x18], R145 ;  /* 0x000018912c009986 */ /* 0x0003e2000c101114 */
[----:B------:R-:W-:-:S03]  /*8c20*/  LOP3.LUT P1, RZ, R173, 0x100, RZ, 0xc0, !PT ;  /* 0x00000100adff7812 */ /* 0x000fc6000782c0ff */
[----:B------:R2:W-:Y:S01]  /*8c30*/  @!P2 STG.E.U8 desc[UR20][R42.64+0x19], R51 ;  /* 0x000019332a00a986 */ /* 0x0005e2000c101114 */
[C---:B------:R-:W-:Y:S01]  /*8c40*/  LOP3.LUT P2, RZ, R173.reuse, 0x8000000, RZ, 0xc0, !PT ;  /* 0x08000000adff7812 */ /* 0x040fe2000784c0ff */
[----:B0-----:R-:W0:Y:S02]  /*8c50*/  @!P3 LDC.64 R46, c[0x0][0x5c0] ;  /* 0x00017000ff2ebb82 */ /* 0x001e240000000a00 */
[----:B------:R3:W-:Y:S01]  /*8c60*/  @!P5 STG.E.U8 desc[UR20][R40.64], R147 ;  /* 0x000000932800d986 */ /* 0x0007e2000c101114 */
[C---:B------:R-:W-:Y:S02]  /*8c70*/  LOP3.LUT P5, RZ, R173.reuse, 0x40, RZ, 0xc0, !PT ;  /* 0x00000040adff7812 */ /* 0x040fe400078ac0ff */
[----:B------:R-:W-:Y:S02]  /*8c80*/  F2FP.SATFINITE.E4M3.F32.PACK_AB_MERGE_C R49, RZ, R146, RZ ;  /* 0x00000092ff31723e */ /* 0x000fe400048070ff */
[----:B-1----:R-:W-:Y:S01]  /*8c90*/  F2FP.SATFINITE.E4M3.F32.PACK_AB_MERGE_C R45, RZ, R136, RZ ;  /* 0x00000088ff2d723e */ /* 0x002fe200048070ff */
[----:B--2---:R-:W1:Y:S02]  /*8ca0*/  @!P4 LDC.64 R42, c[0x0][0x5c0] ;  /* 0x00017000ff2acb82 */ /* 0x004e640000000a00 */
[----:B------:R2:W-:Y:S01]  /*8cb0*/  @!P0 STG.E.U8 desc[UR20][R38.64+0x1], R49 ;  /* 0x0000013126008986 */ /* 0x0005e2000c101114 */
[----:B------:R-:W-:-:S02]  /*8cc0*/  LOP3.LUT P0, RZ, R173, 0x4000000, RZ, 0xc0, !PT ;  /* 0x04000000adff7812 */ /* 0x000fc4000780c0ff */
[----:B---3--:R-:W-:-:S03]  /*8cd0*/  F2FP.SATFINITE.E4M3.F32.PACK_AB_MERGE_C R41, RZ, R140, RZ ;  /* 0x0000008cff29723e */ /* 0x008fc600048070ff */
[----:B--2---:R-:W2:Y:S01]  /*8ce0*/  @!P1 LDC.64 R38, c[0x0][0x5c0] ;  /* 0x00017000ff269b82 */ /* 0x004ea20000000a00 */
[----:B0-----:R-:W-:-:S05]  /*8cf0*/  @!P3 IADD3 R46, P6, R171, R46, RZ ;  /* 0x0000002eab2eb210 */ /* 0x001fca0007fde0ff */
[----:B------:R-:W-:Y:S01]  /*8d00*/  @!P3 IMAD.X R47, R170, 0x1, R47, P6 ;  /* 0x00000001aa2fb824 */ /* 0x000fe200030e062f */
[----:B-1----:R-:W-:-:S04]  /*8d10*/  @!P4 IADD3 R42, P6, R169, R42, RZ ;  /* 0x0000002aa92ac210 */ /* 0x002fc80007fde0ff */
[----:B------:R-:W-:Y:S01]  /*8d20*/  @!P3 STG.E.U8 desc[UR20][R46.64], R143 ;  /* 0x0000008f2e00b986 */ /* 0x000fe2000c101114 */
[C---:B------:R-:W-:Y:S01]  /*8d30*/  LOP3.LUT P3, RZ, R173.reuse, 0x20, RZ, 0xc0, !PT ;  /* 0x00000020adff7812 */ /* 0x040fe2000786c0ff */
[----:B------:R-:W-:Y:S01]  /*8d40*/  @!P4 IMAD.X R43, R168, 0x1, R43, P6 ;  /* 0x00000001a82bc824 */ /* 0x000fe200030e062b */
[----:B------:R-:W-:-:S04]  /*8d50*/  LOP3.LUT P6, RZ, R173, 0x10000000, RZ, 0xc0, !PT ;  /* 0x10000000adff7812 */ /* 0x000fc800078cc0ff */
[----:B------:R0:W-:Y:S01]  /*8d60*/  @!P4 STG.E.U8 desc[UR20][R42.64+0x1], R41 ;  /* 0x000001292a00c986 */ /* 0x0001e2000c101114 */
[----:B------:R-:W-:Y:S01]  /*8d70*/  ISETP.NE.AND P4, PT, R50, RZ, PT ;  /* 0x000000ff3200720c */ /* 0x000fe20003f85270 */
[----:B0-----:R-:W0:-:S12]  /*8d80*/  @!P5 LDC.64 R40, c[0x0][0x5c0] ;  /* 0x00017000ff28db82 */ /* 0x001e180000000a00 */
[----:B------:R-:W-:Y:S01]  /*8d90*/  @!P4 STG.E.U8 desc[UR20][R36.64+0x8], R141 ;  /* 0x0000088d2400c986 */ /* 0x000fe2000c101114 */
[----:B------:R-:W-:-:S03]  /*8da0*/  LOP3.LUT P4, RZ, R173, 0x10, RZ, 0xc0, !PT ;  /* 0x00000010adff7812 */ /* 0x000fc6000788c0ff */
[----:B------:R1:W-:Y:S01]  /*8db0*/  @!P6 STG.E.U8 desc[UR20][R34.64+0x9], R45 ;  /* 0x0000092d2200e986 */ /* 0x0003e2000c101114 */
[----:B--2---:R-:W-:-:S05]  /*8dc0*/  @!P1 IADD3 R38, P6, R167, R38, RZ ;  /* 0x00000026a7269210 */ /* 0x004fca0007fde0ff */
[----:B------:R-:W-:-:S05]  /*8dd0*/  @!P1 IMAD.X R39, R166, 0x1, R39, P6 ;  /* 0x00000001a6279824 */ /* 0x000fca00030e0627 */
[----:B------:R2:W-:Y:S01]  /*8de0*/  @!P1 STG.E.U8 desc[UR20][R38.64+0x8], R139 ;  /* 0x0000088b26009986 */ /* 0x0005e2000c101114 */
[----:B-1----:R-:W1:Y:S01]  /*8df0*/  @!P3 LDC.64 R34, c[0x0][0x5c0] ;  /* 0x00017000ff22bb82 */ /* 0x002e620000000a00 */
[----:B------:R-:W-:Y:S02]  /*8e00*/  LOP3.LUT P1, RZ, R173, 0x8, RZ, 0xc0, !PT ;  /* 0x00000008adff7812 */ /* 0x000fe4000782c0ff */
[----:B0-----:R-:W-:-:S05]  /*8e10*/  @!P5 IADD3 R36, P6, R165, R40, RZ ;  /* 0x00000028a524d210 */ /* 0x001fca0007fde0ff */
[----:B------:R-:W-:Y:S01]  /*8e20*/  @!P5 IMAD.X R37, R164, 0x1, R41, P6 ;  /* 0x00000001a425d824 */ /* 0x000fe200030e0629 */
[----:B------:R-:W-:Y:S02]  /*8e30*/  F2FP.SATFINITE.E4M3.F32.PACK_AB_MERGE_C R41, RZ, R134, RZ ;  /* 0x00000086ff29723e */ /* 0x000fe400048070ff */
[----:B--2---:R-:W-:-:S03]  /*8e40*/  F2FP.SATFINITE.E4M3.F32.PACK_AB_MERGE_C R39, RZ, R132, RZ ;  /* 0x00000084ff27723e */ /* 0x004fc600048070ff */
[----:B------:R0:W-:Y:S01]  /*8e50*/  @!P5 STG.E.U8 desc[UR20][R36.64+0x9], R41 ;  /* 0x000009292400d986 */ /* 0x0001e2000c101114 */
[----:B------:R-:W-:-:S03]  /*8e60*/  LOP3.LUT P5, RZ, R173, 0x800000, RZ, 0xc0, !PT ;  /* 0x00800000adff7812 */ /* 0x000fc600078ac0ff */
[----:B------:R-:W-:Y:S01]  /*8e70*/  @!P2 STG.E.U8 desc[UR20][R32.64+0x10], R137 ;  /* 0x000010892000a986 */ /* 0x000fe2000c101114 */
[----:B------:R-:W-:Y:S02]  /*8e80*/  LOP3.LUT P2, RZ, R173, 0x4, RZ, 0xc0, !PT ;  /* 0x00000004adff7812 */ /* 0x000fe4000784c0ff */
[----:B-1----:R-:W-:Y:S01]  /*8e90*/  @!P3 IADD3 R34, P6, R163, R34, RZ ;  /* 0x00000022a322b210 */ /* 0x002fe20007fde0ff */
[----:B------:R1:W-:Y:S01]  /*8ea0*/  @!P0 STG.E.U8 desc[UR20][R30.64+0x11], R39 ;  /* 0x000011271e008986 */ /* 0x0003e2000c101114 */
[----:B------:R-:W-:Y:S01]  /*8eb0*/  LOP3.LUT P0, RZ, R173, 0x2, RZ, 0xc0, !PT ;  /* 0x00000002adff7812 */ /* 0x000fe2000780c0ff */
[----:B0-----:R-:W0:Y:S02]  /*8ec0*/  @!P4 LDC.64 R36, c[0x0][0x5c0] ;  /* 0x00017000ff24cb82 */ /* 0x001e240000000a00 */
[----:B------:R-:W-:-:S05]  /*8ed0*/  @!P3 IMAD.X R35, R162, 0x1, R35, P6 ;  /* 0x00000001a223b824 */ /* 0x000fca00030e0623 */
[----:B------:R2:W-:Y:S01]  /*8ee0*/  @!P3 STG.E.U8 desc[UR20][R34.64+0x10], R135 ;  /* 0x000010872200b986 */ /* 0x0005e2000c101114 */
[----:B------:R-:W-:Y:S01]  /*8ef0*/  LOP3.LUT P3, RZ, R173, 0x400000, RZ, 0xc0, !PT ;  /* 0x00400000adff7812 */ /* 0x000fe2000786c0ff */
[----:B-1----:R-:W1:Y:S01]  /*8f00*/  @!P1 LDC.64 R30, c[0x0][0x5c0] ;  /* 0x00017000ff1e9b82 */ /* 0x002e620000000a00 */
[----:B--2---:R-:W-:Y:S02]  /*8f10*/  F2FP.SATFINITE.E4M3.F32.PACK_AB_MERGE_C R35, RZ, R128, RZ ;  /* 0x00000080ff23723e */ /* 0x004fe400048070ff */
[----:B0-----:R-:W-:-:S05]  /*8f20*/  @!P4 IADD3 R32, P6, R87, R36, RZ ;  /* 0x000000245720c210 */ /* 0x001fca0007fde0ff */
[----:B------:R-:W-:Y:S01]  /*8f30*/  @!P4 IMAD.X R33, R86, 0x1, R37, P6 ;  /* 0x000000015621c824 */ /* 0x000fe200030e0625 */
[----:B------:R-:W-:Y:S02]  /*8f40*/  F2FP.SATFINITE.E4M3.F32.PACK_AB_MERGE_C R37, RZ, R130, RZ ;  /* 0x00000082ff25723e */ /* 0x000fe400048070ff */
[----:B------:R-:W-:-:S03]  /*8f50*/  LOP3.LUT P6, RZ, R173, 0x2000000, RZ, 0xc0, !PT ;  /* 0x02000000adff7812 */ /* 0x000fc600078cc0ff */
[----:B------:R0:W-:Y:S01]  /*8f60*/  @!P4 STG.E.U8 desc[UR20][R32.64+0x11], R37 ;  /* 0x000011252000c986 */ /* 0x0001e2000c101114 */
[----:B------:R-:W-:-:S09]  /*8f70*/  LOP3.LUT P4, RZ, R173, 0x1, RZ, 0xc0, !PT ;  /* 0x00000001adff7812 */ /* 0x000fd2000788c0ff */
[----:B------:R-:W-:Y:S01]  /*8f80*/  @!P6 STG.E.U8 desc[UR20][R28.64+0x18], R133 ;  /* 0x000018851c00e986 */ /* 0x000fe2000c101114 */
[----:B-1----:R-:W-:Y:S01]  /*8f90*/  @!P1 IADD3 R30, P6, R85, R30, RZ ;  /* 0x0000001e551e9210 */ /* 0x002fe20007fde0ff */
[----:B0-----:R-:W0:Y:S02]  /*8fa0*/  @!P2 LDC.64 R32, c[0x0][0x5c0] ;  /* 0x00017000ff20ab82 */ /* 0x001e240000000a00 */
[----:B------:R1:W-:Y:S01]  /*8fb0*/  @!P5 STG.E.U8 desc[UR20][R26.64+0x19], R35 ;  /* 0x000019231a00d986 */ /* 0x0003e2000c101114 */
[----:B------:R-:W-:Y:S01]  /*8fc0*/  LOP3.LUT P5, RZ, R173, 0x200000, RZ, 0xc0, !PT ;  /* 0x00200000adff7812 */ /* 0x000fe200078ac0ff */
[----:B------:R-:W-:-:S05]  /*8fd0*/  @!P1 IMAD.X R31, R84, 0x1, R31, P6 ;  /* 0x00000001541f9824 */ /* 0x000fca00030e061f */
[----:B------:R2:W-:Y:S01]  /*8fe0*/  @!P1 STG.E.U8 desc[UR20][R30.64+0x18], R131 ;  /* 0x000018831e009986 */ /* 0x0005e2000c101114 */
[----:B------:R-:W-:Y:S01]  /*8ff0*/  ISETP.NE.AND P1, PT, R178, RZ, PT ;  /* 0x000000ffb200720c */ /* 0x000fe20003f25270 */
[----:B-1----:R-:W1:Y:S01]  /*9000*/  @!P0 LDC.64 R26, c[0x0][0x5c0] ;  /* 0x00017000ff1a8b82 */ /* 0x002e620000000a00 */
[----:B--2---:R-:W-:Y:S02]  /*9010*/  F2FP.SATFINITE.E4M3.F32.PACK_AB_MERGE_C R31, RZ, R124, RZ ;  /* 0x0000007cff1f723e */ /* 0x004fe400048070ff */
[----:B0-----:R-:W-:-:S05]  /*9020*/  @!P2 IADD3 R28, P6, R83, R32, RZ ;  /* 0x00000020531ca210 */ /* 0x001fca0007fde0ff */
[----:B------:R-:W-:Y:S01]  /*9030*/  @!P2 IMAD.X R29, R82, 0x1, R33, P6 ;  /* 0x00000001521da824 */ /* 0x000fe200030e0621 */
[----:B------:R-:W-:Y:S02]  /*9040*/  F2FP.SATFINITE.E4M3.F32.PACK_AB_MERGE_C R33, RZ, R126, RZ ;  /* 0x0000007eff21723e */ /* 0x000fe400048070ff */
[----:B------:R-:W-:-:S03]  /*9050*/  LOP3.LUT P6, RZ, R173, 0x1000000, RZ, 0xc0, !PT ;  /* 0x01000000adff7812 */ /* 0x000fc600078cc0ff */
[----:B------:R0:W-:Y:S01]  /*9060*/  @!P2 STG.E.U8 desc[UR20][R28.64+0x19], R33 ;  /* 0x000019211c00a986 */ /* 0x0001e2000c101114 */
[----:B------:R-:W-:-:S09]  /*9070*/  ISETP.NE.AND P2, PT, R177, RZ, PT ;  /* 0x000000ffb100720c */ /* 0x000fd20003f45270 */
[----:B------:R-:W-:Y:S01]  /*9080*/  @!P6 STG.E.U8 desc[UR20][R24.64], R129 ;  /* 0x000000811800e986 */ /* 0x000fe2000c101114 */
[----:B-1----:R-:W-:Y:S01]  /*9090*/  @!P0 IADD3 R26, P6, R81, R26, RZ ;  /* 0x0000001a511a8210 */ /* 0x002fe20007fde0ff */
[----:B0-----:R-:W0:Y:S02]  /*90a0*/  @!P4 LDC.64 R28, c[0x0][0x5c0] ;  /* 0x00017000ff1ccb82 */ /* 0x001e240000000a00 */
[----:B------:R-:W-:Y:S01]  /*90b0*/  @!P3 STG.E.U8 desc[UR20][R22.64+0x1], R31 ;  /* 0x0000011f1600b986 */ /* 0x000fe2000c101114 */
[----:B------:R-:W-:Y:S01]  /*90c0*/  LOP3.LUT P3, RZ, R173, 0x80000, RZ, 0xc0, !PT ;  /* 0x00080000adff7812 */ /* 0x000fe2000786c0ff */
[----:B------:R-:W-:-:S05]  /*90d0*/  @!P0 IMAD.X R27, R80, 0x1, R27, P6 ;  /* 0x00000001501b8824 */ /* 0x000fca00030e061b */
[----:B------:R1:W-:Y:S01]  /*90e0*/  @!P0 STG.E.U8 desc[UR20][R26.64], R127 ;  /* 0x0000007f1a008986 */ /* 0x0003e2000c101114 */
[----:B------:R-:W-:Y:S02]  /*90f0*/  ISETP.NE.AND P0, PT, R176, RZ, PT ;  /* 0x000000ffb000720c */ /* 0x000fe40003f05270 */
[----:B-1----:R-:W-:Y:S02]  /*9100*/  F2FP.SATFINITE.E4M3.F32.PACK_AB_MERGE_C R27, RZ, R120, RZ ;  /* 0x00000078ff1b723e */ /* 0x002fe400048070ff */
[----:B0-----:R-:W-:-:S05]  /*9110*/  @!P4 IADD3 R24, P6, R79, R28, RZ ;  /* 0x0000001c4f18c210 */ /* 0x001fca0007fde0ff */
[----:B------:R-:W-:Y:S01]  /*9120*/  @!P4 IMAD.X R25, R78, 0x1, R29, P6 ;  /* 0x000000014e19c824 */ /* 0x000fe200030e061d */
[----:B------:R-:W-:Y:S02]  /*9130*/  F2FP.SATFINITE.E4M3.F32.PACK_AB_MERGE_C R29, RZ, R122, RZ ;  /* 0x0000007aff1d723e */ /* 0x000fe400048070ff */
[----:B------:R-:W-:-:S03]  /*9140*/  LOP3.LUT P6, RZ, R173, 0x100000, RZ, 0xc0, !PT ;  /* 0x00100000adff7812 */ /* 0x000fc600078cc0ff */
[----:B------:R0:W-:Y:S01]  /*9150*/  @!P4 STG.E.U8 desc[UR20][R24.64+0x1], R29 ;  /* 0x0000011d1800c986 */ /* 0x0001e2000c101114 */
[----:B------:R-:W-:-:S03]  /*9160*/  ISETP.NE.AND P4, PT, R175, RZ, PT ;  /* 0x000000ffaf00720c */ /* 0x000fc60003f85270 */
[----:B------:R-:W-:Y:S01]  /*9170*/  @!P5 STG.E.U8 desc[UR20][R20.64+0x8], R125 ;  /* 0x0000087d1400d986 */ /* 0x000fe2000c101114 */
[----:B------:R-:W-:-:S05]  /*9180*/  ISETP.NE.AND P5, PT, R174, RZ, PT ;  /* 0x000000ffae00720c */ /* 0x000fca0003fa5270 */
[----:B------:R1:W-:Y:S04]  /*9190*/  @!P6 STG.E.U8 desc[UR20][R18.64+0x9], R27 ;  /* 0x0000091b1200e986 */ /* 0x0003e8000c101114 */
[----:B0-----:R-:W0:Y:S08]  /*91a0*/  @!P4 LDC.64 R24, c[0x0][0x5c0] ;  /* 0x00017000ff18cb82 */ /* 0x001e300000000a00 */
[----:B------:R-:W2:Y:S08]  /*91b0*/  @!P5 LDC.64 R22, c[0x0][0x5c0] ;  /* 0x00017000ff16db82 */ /* 0x000eb00000000a00 */
[----:B-1----:R-:W1:Y:S01]  /*91c0*/  @!P0 LDC.64 R26, c[0x0][0x5c0] ;  /* 0x00017000ff1a8b82 */ /* 0x002e620000000a00 */
[----:B--2---:R-:W-:-:S05]  /*91d0*/  @!P5 IADD3 R22, P6, R77, R22, RZ ;  /* 0x000000164d16d210 */ /* 0x004fca0007fde0ff */
[----:B------:R-:W-:Y:S01]  /*91e0*/  @!P5 IMAD.X R23, R76, 0x1, R23, P6 ;  /* 0x000000014c17d824 */ /* 0x000fe200030e0617 */
[----:B------:R-:W-:-:S04]  /*91f0*/  LOP3.LUT P6, RZ, R173, 0x10000, RZ, 0xc0, !PT ;  /* 0x00010000adff7812 */ /* 0x000fc800078cc0ff */
[----:B------:R2:W-:Y:S01]  /*9200*/  @!P5 STG.E.U8 desc[UR20][R22.64+0x8], R123 ;  /* 0x0000087b1600d986 */ /* 0x0005e2000c101114 */
[----:B0-----:R-:W-:-:S05]  /*9210*/  @!P4 IADD3 R20, P5, R75, R24, RZ ;  /* 0x000000184b14c210 */ /* 0x001fca0007fbe0ff */
[----:B------:R-:W-:Y:S01]  /*9220*/  @!P4 IMAD.X R21, R74, 0x1, R25, P5 ;  /* 0x000000014a15c824 */ /* 0x000fe200028e0619 */
[----:B------:R-:W-:Y:S02]  /*9230*/  F2FP.SATFINITE.E4M3.F32.PACK_AB_MERGE_C R25, RZ, R118, RZ ;  /* 0x00000076ff19723e */ /* 0x000fe400048070ff */
[----:B------:R-:W-:-:S03]  /*9240*/  LOP3.LUT P5, RZ, R173, 0x20000, RZ, 0xc0, !PT ;  /* 0x00020000adff7812 */ /* 0x000fc600078ac0ff */
[----:B------:R0:W-:Y:S01]  /*9250*/  @!P4 STG.E.U8 desc[UR20][R20.64+0x9], R25 ;  /* 0x000009191400c986 */ /* 0x0001e2000c101114 */
[----:B------:R-:W-:Y:S02]  /*9260*/  LOP3.LUT P4, RZ, R173, 0x40000, RZ, 0xc0, !PT ;  /* 0x00040000adff7812 */ /* 0x000fe4000788c0ff */
[----:B--2---:R-:W-:Y:S01]  /*9270*/  F2FP.SATFINITE.E4M3.F32.PACK_AB_MERGE_C R23, RZ, R116, RZ ;  /* 0x00000074ff17723e */ /* 0x004fe200048070ff */
[----:B------:R-:W-:Y:S01]  /*9280*/  @!P3 STG.E.U8 desc[UR20][R16.64+0x10], R121 ;  /* 0x000010791000b986 */ /* 0x000fe2000c101114 */
[----:B------:R-:W-:Y:S01]  /*9290*/  ISETP.NE.AND P3, PT, R172, RZ, PT ;  /* 0x000000ffac00720c */ /* 0x000fe20003f65270 */
[----:B0-----:R-:W0:Y:S01]  /*92a0*/  @!P2 LDC.64 R24, c[0x0][0x5c0] ;  /* 0x00017000ff18ab82 */ /* 0x001e220000000a00 */
[----:B------:R-:W-:-:S07]  /*92b0*/  F2FP.SATFINITE.E4M3.F32.PACK_AB_MERGE_C R21, RZ, R108, RZ ;  /* 0x0000006cff15723e */ /* 0x000fce00048070ff */
[----:B------:R2:W-:Y:S04]  /*92c0*/  @!P4 STG.E.U8 desc[UR20][R14.64+0x11], R23 ;  /* 0x000011170e00c986 */ /* 0x0005e8000c101114 */
[----:B------:R-:W3:Y:S08]  /*92d0*/  @!P3 LDC.64 R18, c[0x0][0x5c0] ;  /* 0x00017000ff12bb82 */ /* 0x000ef00000000a00 */
[----:B--2---:R-:W2:Y:S01]  /*92e0*/  @!P1 LDC.64 R22, c[0x0][0x5c0] ;  /* 0x00017000ff169b82 */ /* 0x004ea20000000a00 */
[----:B---3--:R-:W-:-:S05]  /*92f0*/  @!P3 IADD3 R18, P4, R73, R18, RZ ;  /* 0x000000124912b210 */ /* 0x008fca0007f9e0ff */
[----:B------:R-:W-:Y:S01]  /*9300*/  @!P3 IMAD.X R19, R72, 0x1, R19, P4 ;  /* 0x000000014813b824 */ /* 0x000fe200020e0613 */
[----:B0-----:R-:W-:-:S04]  /*9310*/  @!P2 IADD3 R14, P4, R69, R24, RZ ;  /* 0x00000018450ea210 */ /* 0x001fc80007f9e0ff */
[----:B------:R0:W-:Y:S01]  /*9320*/  @!P3 STG.E.U8 desc[UR20][R18.64+0x10], R111 ;  /* 0x0000106f1200b986 */ /* 0x0001e2000c101114 */
[----:B-1----:R-:W-:Y:S01]  /*9330*/  @!P0 IADD3 R16, P3, R71, R26, RZ ;  /* 0x0000001a47108210 */ /* 0x002fe20007f7e0ff */
[----:B------:R-:W-:-:S04]  /*9340*/  @!P2 IMAD.X R15, R68, 0x1, R25, P4 ;  /* 0x00000001440fa824 */ /* 0x000fc800020e0619 */
[----:B------:R-:W-:Y:S01]  /*9350*/  @!P0 IMAD.X R17, R70, 0x1, R27, P3 ;  /* 0x0000000146118824 */ /* 0x000fe200018e061b */
[----:B------:R-:W-:-:S04]  /*9360*/  ISETP.GE.AND P3, PT, R64, 0x181, PT ;  /* 0x000001814000780c */ /* 0x000fc80003f66270 */
[----:B------:R2:W-:Y:S01]  /*9370*/  @!P0 STG.E.U8 desc[UR20][R16.64+0x11], R21 ;  /* 0x0000111510008986 */ /* 0x0005e2000c101114 */
[C---:B------:R-:W-:Y:S02]  /*9380*/  ISETP.LT.OR P0, PT, R63.reuse, 0x1, !P3 ;  /* 0x000000013f00780c */ /* 0x040fe40005f01670 */
[----:B------:R-:W-:Y:S01]  /*9390*/  ISETP.LT.OR P4, PT, R63, 0x2, !P3 ;  /* 0x000000023f00780c */ /* 0x000fe20005f81670 */
[----:B------:R1:W-:Y:S01]  /*93a0*/  @!P5 STG.E.U8 desc[UR20][R12.64+0x18], R119 ;  /* 0x000018770c00d986 */ /* 0x0003e2000c101114 */
[----:B0-----:R-:W-:-:S05]  /*93b0*/  F2FP.SATFINITE.E4M3.F32.PACK_AB_MERGE_C R19, RZ, R114, RZ ;  /* 0x00000072ff13723e */ /* 0x001fca00048070ff */
[----:B------:R0:W-:Y:S01]  /*93c0*/  @!P6 STG.E.U8 desc[UR20][R10.64+0x19], R19 ;  /* 0x000019130a00e986 */ /* 0x0001e2000c101114 */
[----:B--2---:R-:W-:-:S03]  /*93d0*/  @!P1 IADD3 R16, P5, R67, R22, RZ ;  /* 0x0000001643109210 */ /* 0x004fc60007fbe0ff */
[----:B------:R-:W2:Y:S01]  /*93e0*/  @!P0 LDC.64 R24, c[0x0][0x5c0] ;  /* 0x00017000ff188b82 */ /* 0x000ea20000000a00 */
[----:B------:R-:W-:Y:S01]  /*93f0*/  F2FP.SATFINITE.E4M3.F32.PACK_AB_MERGE_C R21, RZ, R112, RZ ;  /* 0x00000070ff15723e */ /* 0x000fe200048070ff */
[----:B------:R3:W-:Y:S01]  /*9400*/  @!P2 STG.E.U8 desc[UR20][R14.64+0x18], R115 ;  /* 0x000018730e00a986 */ /* 0x0007e2000c101114 */
[----:B------:R-:W-:Y:S01]  /*9410*/  @!P1 IMAD.X R17, R66, 0x1, R23, P5 ;  /* 0x0000000142119824 */ /* 0x000fe200028e0617 */
[----:B------:R-:W-:Y:S01]  /*9420*/  ISETP.LT.OR P2, PT, R63, 0x9, !P3 ;  /* 0x000000093f00780c */ /* 0x000fe20005f41670 */
[----:B-1----:R-:W-:Y:S01]  /*9430*/  @!P0 IMAD R12, R7, 0x180, RZ ;  /* 0x00000180070c8824 */ /* 0x002fe200078e02ff */
[----:B------:R-:W-:Y:S01]  /*9440*/  ISETP.LT.OR P5, PT, R63, 0xa, !P3 ;  /* 0x0000000a3f00780c */ /* 0x000fe20005fa1670 */
[--C-:B------:R-:W-:Y:S01]  /*9450*/  @!P4 IMAD.MOV.U32 R13, RZ, RZ, R65.reuse ;  /* 0x000000ffff0dc224 */ /* 0x100fe200078e0041 */
[----:B------:R-:W1:Y:S01]  /*9460*/  @!P4 LDC.64 R26, c[0x0][0x5c0] ;  /* 0x00017000ff1acb82 */ /* 0x000e620000000a00 */
[----:B0-----:R-:W-:Y:S01]  /*9470*/  @!P0 IMAD.MOV.U32 R10, RZ, RZ, R8 ;  /* 0x000000ffff0a8224 */ /* 0x001fe200078e0008 */
[----:B------:R0:W-:Y:S01]  /*9480*/  @!P1 STG.E.U8 desc[UR20][R16.64+0x19], R21 ;  /* 0x0000191510009986 */ /* 0x0001e2000c101114 */
[----:B------:R-:W-:-:S02]  /*9490*/  @!P0 IMAD.MOV.U32 R11, RZ, RZ, R65 ;  /* 0x000000ffff0b8224 */ /* 0x000fc400078e0041 */
[----:B---3--:R-:W-:Y:S02]  /*94a0*/  @!P4 IMAD R14, R7, 0x180, RZ ;  /* 0x00000180070ec824 */ /* 0x008fe400078e02ff */
[----:B------:R-:W-:Y:S02]  /*94b0*/  @!P0 IMAD.WIDE.U32 R10, R6, 0x180, R10 ;  /* 0x00000180060a8825 */ /* 0x000fe400078e000a */
[----:B------:R-:W3:Y:S01]  /*94c0*/  @!P2 LDC.64 R18, c[0x0][0x5c0] ;  /* 0x00017000ff12ab82 */ /* 0x000ee20000000a00 */
[----:B0-----:R-:W-:Y:S02]  /*94d0*/  F2FP.SATFINITE.E4M3.F32.PACK_AB_MERGE_C R17, RZ, R110, RZ ;  /* 0x0000006eff11723e */ /* 0x001fe400048070ff */
[----:B--2---:R-:W-:-:S05]  /*94e0*/  @!P0 IADD3 R10, P1, R10, R24, RZ ;  /* 0x000000180a0a8210 */ /* 0x004fca0007f3e0ff */
[----:B------:R-:W0:Y:S01]  /*94f0*/  @!P5 LDC.64 R22, c[0x0][0x5c0] ;  /* 0x00017000ff16db82 */ /* 0x000e220000000a00 */
[----:B------:R-:W-:Y:S01]  /*9500*/  @!P0 IADD3.X R11, R25, R11, R12, P1, !PT ;  /* 0x0000000b190b8210 */ /* 0x000fe20000ffe40c */
[----:B------:R-:W-:-:S04]  /*9510*/  @!P4 IMAD.MOV.U32 R12, RZ, RZ, R8 ;  /* 0x000000ffff0cc224 */ /* 0x000fc800078e0008 */
[----:B------:R-:W-:Y:S01]  /*9520*/  @!P4 IMAD.WIDE.U32 R12, R6, 0x180, R12 ;  /* 0x00000180060cc825 */ /* 0x000fe200078e000c */
[----:B------:R2:W-:Y:S01]  /*9530*/  @!P0 STG.E.U8 desc[UR20][R10.64], R117 ;  /* 0x000000750a008986 */ /* 0x0005e2000c101114 */
[----:B------:R-:W-:Y:S02]  /*9540*/  ISETP.GE.AND P0, PT, R64, 0x189, PT ;  /* 0x000001894000780c */ /* 0x000fe40003f06270 */
[----:B------:R-:W-:Y:S01]  /*9550*/  @!P2 IMAD.MOV.U32 R64, RZ, RZ, R8 ;  /* 0x000000ffff40a224 */ /* 0x000fe200078e0008 */
[----:B-1----:R-:W-:-:S04]  /*9560*/  @!P4 IADD3 R12, P1, R12, R26, RZ ;  /* 0x0000001a0c0cc210 */ /* 0x002fc80007f3e0ff */
[----:B------:R-:W-:Y:S01]  /*9570*/  @!P4 IADD3.X R13, R27, R13, R14, P1, !PT ;  /* 0x0000000d1b0dc210 */ /* 0x000fe20000ffe40e */
[----:B------:R-:W-:Y:S01]  /*9580*/  @!P2 IMAD.WIDE.U32 R14, R6, 0x180, R64 ;  /* 0x00000180060ea825 */ /* 0x000fe200078e0040 */
[----:B------:R-:W-:-:S03]  /*9590*/  ISETP.LT.OR P1, PT, R63, 0x1, !P0 ;  /* 0x000000013f00780c */ /* 0x000fc60004721670 */
[----:B------:R2:W-:Y:S10]  /*95a0*/  @!P4 STG.E.U8 desc[UR20][R12.64+0x1], R17 ;  /* 0x000001110c00c986 */ /* 0x0005f4000c101114 */
[----:B---3--:R-:W-:Y:S05]  /*95b0*/  @P1 BRA `(.L_x_37) ;  /* 0x0000000000201947 */ /* 0x008fea0003800000 */
[----:B------:R-:W-:Y:S01]  /*95c0*/  IMAD.MOV.U32 R64, RZ, RZ, R8 ;  /* 0x000000ffff407224 */ /* 0x000fe200078e0008 */
[----:B------:R-:W-:Y:S01]  /*95d0*/  ULDC.64 UR6, c[0x0][0x5c0] ;  /* 0x0001700000067ab9 */ /* 0x000fe20000000a00 */
[----:B--2---:R-:W-:Y:S02]  /*95e0*/  IMAD R13, R7, 0x180, RZ ;  /* 0x00000180070d7824 */ /* 0x004fe400078e02ff */
[----:B------:R-:W-:-:S04]  /*95f0*/  IMAD.WIDE.U32 R10, R6, 0x180, R64 ;  /* 0x00000180060a7825 */ /* 0x000fc800078e0040 */
[----:B------:R-:W-:Y:S01]  /*9600*/  IMAD.IADD R13, R11, 0x1, R13 ;  /* 0x000000010b0d7824 */ /* 0x000fe200078e020d */
[----:B------:R-:W-:-:S04]  /*9610*/  IADD3 R10, P1, P4, R10, UR6, R95 ;  /* 0x000000060a0a7c10 */ /* 0x000fc8000fc3e05f */
[----:B------:R-:W-:-:S05]  /*9620*/  IADD3.X R11, R13, UR7, R92, P1, P4 ;  /* 0x000000070d0b7c10 */ /* 0x000fca0008fe845c */
[----:B------:R1:W-:Y:S04]  /*9630*/  STG.E.U8 desc[UR20][R10.64], R113 ;  /* 0x000000710a007986 */ /* 0x0003e8000c101114 */
.L_x_37:
[----:B------:R-:W-:Y:S05]  /*9640*/  BSYNC B1 ;  /* 0x0000000000017941 */ /* 0x000fea0003800000 */
.L_x_36:
[----:B------:R-:W-:Y:S01]  /*9650*/  ISETP.LT.OR P1, PT, R63, 0x2, !P0 ;  /* 0x000000023f00780c */ /* 0x000fe20004721670 */
[----:B-12---:R-:W-:Y:S02]  /*9660*/  @!P2 IMAD R10, R7, 0x180, RZ ;  /* 0x00000180070aa824 */ /* 0x006fe400078e02ff */
[----:B------:R-:W-:Y:S01]  /*9670*/  FMUL R106, R106, R88 ;  /* 0x000000586a6a7220 */ /* 0x000fe20000400000 */
[----:B------:R-:W-:Y:S01]  /*9680*/  @!P2 IADD3 R12, P4, R14, R18, RZ ;  /* 0x000000120e0ca210 */ /* 0x000fe20007f9e0ff */
[----:B------:R-:W-:Y:S03]  /*9690*/  BSSY B1, `(.L_x_38) ;  /* 0x000000c000017945 */ /* 0x000fe60003800000 */
[----:B------:R-:W-:Y:S02]  /*96a0*/  @!P2 IADD3.X R13, R19, R15, R10, P4, !PT ;  /* 0x0000000f130da210 */ /* 0x000fe400027fe40a */
[----:B------:R-:W-:-:S03]  /*96b0*/  F2FP.SATFINITE.E4M3.F32.PACK_AB_MERGE_C R15, RZ, R106, RZ ;  /* 0x0000006aff0f723e */ /* 0x000fc600048070ff */
[----:B------:R-:W-:Y:S05]  /*96c0*/  @P1 BRA `(.L_x_39) ;  /* 0x0000000000201947 */ /* 0x000fea0003800000 */
[----:B------:R-:W-:Y:S01]  /*96d0*/  IMAD.MOV.U32 R64, RZ, RZ, R8 ;  /* 0x000000ffff407224 */ /* 0x000fe200078e0008 */
[----:B------:R-:W-:Y:S01]  /*96e0*/  ULDC.64 UR6, c[0x0][0x5c0] ;  /* 0x0001700000067ab9 */ /* 0x000fe20000000a00 */
[----:B------:R-:W-:Y:S02]  /*96f0*/  IMAD R17, R7, 0x180, RZ ;  /* 0x0000018007117824 */ /* 0x000fe400078e02ff */
[----:B------:R-:W-:-:S04]  /*9700*/  IMAD.WIDE.U32 R10, R6, 0x180, R64 ;  /* 0x00000180060a7825 */ /* 0x000fc800078e0040 */
[----:B------:R-:W-:Y:S01]  /*9710*/  IMAD.IADD R17, R11, 0x1, R17 ;  /* 0x000000010b117824 */ /* 0x000fe200078e0211 */
[----:B------:R-:W-:-:S04]  /*9720*/  IADD3 R10, P1, P4, R10, UR6, R95 ;  /* 0x000000060a0a7c10 */ /* 0x000fc8000fc3e05f */
[----:B------:R-:W-:-:S05]  /*9730*/  IADD3.X R11, R17, UR7, R92, P1, P4 ;  /* 0x00000007110b7c10 */ /* 0x000fca0008fe845c */
[----:B------:R1:W-:Y:S04]  /*9740*/  STG.E.U8 desc[UR20][R10.64+0x1], R15 ;  /* 0x0000010f0a007986 */ /* 0x0003e8000c101114 */
.L_x_39:
[----:B------:R-:W-:Y:S05]  /*9750*/  BSYNC B1 ;  /* 0x0000000000017941 */ /* 0x000fea0003800000 */
.L_x_38:
[----:B------:R-:W-:Y:S01]  /*9760*/  FMUL R109, R109, R88 ;  /* 0x000000586d6d7220 */ /* 0x000fe20000400000 */
[----:B------:R-:W-:Y:S01]  /*9770*/  @!P5 IMAD.MOV.U32 R64, RZ, RZ, R8 ;  /* 0x000000ffff40d224 */ /* 0x000fe200078e0008 */
[----:B------:R-:W-:Y:S01]  /*9780*/  ISETP.LT.OR P4, PT, R63, 0x11, !P3 ;  /* 0x000000113f00780c */ /* 0x000fe20005f81670 */
[----:B------:R-:W-:Y:S01]  /*9790*/  @!P5 IMAD R14, R7, 0x180, RZ ;  /* 0x00000180070ed824 */ /* 0x000fe200078e02ff */
[----:B------:R-:W-:Y:S01]  /*97a0*/  ISETP.LT.OR P1, PT, R63, 0x12, !P3 ;  /* 0x000000123f00780c */ /* 0x000fe20005f21670 */
[----:B-1----:R-:W-:Y:S01]  /*97b0*/  @!P5 IMAD.WIDE.U32 R10, R6, 0x180, R64 ;  /* 0x00000180060ad825 */ /* 0x002fe200078e0040 */
[----:B------:R-:W-:-:S03]  /*97c0*/  F2FP.SATFINITE.E4M3.F32.PACK_AB_MERGE_C R109, RZ, R109, RZ ;  /* 0x0000006dff6d723e */ /* 0x000fc600048070ff */
[-C--:B------:R-:W-:Y:S01]  /*97d0*/  FMUL R104, R104, R88.reuse ;  /* 0x0000005868687220 */ /* 0x080fe20000400000 */
[----:B------:R-:W-:Y:S01]  /*97e0*/  FMUL R107, R107, R88 ;  /* 0x000000586b6b7220 */ /* 0x000fe20000400000 */
[----:B------:R-:W-:Y:S01]  /*97f0*/  BSSY B1, `(.L_x_40) ;  /* 0x0000013000017945 */ /* 0x000fe20003800000 */
[----:B------:R1:W-:Y:S01]  /*9800*/  @!P2 STG.E.U8 desc[UR20][R12.64+0x8], R109 ;  /* 0x0000086d0c00a986 */ /* 0x0003e2000c101114 */
[----:B0-----:R-:W-:Y:S02]  /*9810*/  @!P5 IADD3 R10, P2, R10, R22, RZ ;  /* 0x000000160a0ad210 */ /* 0x001fe40007f5e0ff */
[----:B------:R-:W-:Y:S01]  /*9820*/  F2FP.SATFINITE.E4M3.F32.PACK_AB_MERGE_C R15, RZ, R104, RZ ;  /* 0x00000068ff0f723e */ /* 0x000fe200048070ff */
[----:B------:R-:W0:Y:S01]  /*9830*/  @!P4 LDC.64 R16, c[0x0][0x5c0] ;  /* 0x00017000ff10cb82 */ /* 0x000e220000000a00 */
[----:B------:R-:W-:Y:S02]  /*9840*/  @!P5 IADD3.X R11, R23, R11, R14, P2, !PT ;  /* 0x0000000b170bd210 */ /* 0x000fe400017fe40e */
[----:B------:R-:W-:-:S02]  /*9850*/  ISETP.LT.OR P2, PT, R63, 0x9, !P0 ;  /* 0x000000093f00780c */ /* 0x000fc40004741670 */
[----:B------:R-:W-:Y:S01]  /*9860*/  F2FP.SATFINITE.E4M3.F32.PACK_AB_MERGE_C R107, RZ, R107, RZ ;  /* 0x0000006bff6b723e */ /* 0x000fe200048070ff */
[----:B------:R1:W-:Y:S02]  /*9870*/  @!P5 STG.E.U8 desc[UR20][R10.64+0x9], R15 ;  /* 0x0000090f0a00d986 */ /* 0x0003e4000c101114 */
[----:B------:R-:W2:Y:S08]  /*9880*/  @!P1 LDC.64 R18, c[0x0][0x5c0] ;  /* 0x00017000ff129b82 */ /* 0x000eb00000000a00 */
[----:B------:R-:W-:Y:S05]  /*9890*/  @P2 BRA `(.L_x_41) ;  /* 0x0000000000202947 */ /* 0x000fea0003800000 */
[----:B------:R-:W-:Y:S01]  /*98a0*/  IMAD.MOV.U32 R64, RZ, RZ, R8 ;  /* 0x000000ffff407224 */ /* 0x000fe200078e0008 */
[----:B------:R-:W-:Y:S01]  /*98b0*/  ULDC.64 UR6, c[0x0][0x5c0] ;  /* 0x0001700000067ab9 */ /* 0x000fe20000000a00 */
[----:B-1----:R-:W-:Y:S02]  /*98c0*/  IMAD R13, R7, 0x180, RZ ;  /* 0x00000180070d7824 */ /* 0x002fe400078e02ff */
[----:B------:R-:W-:-:S04]  /*98d0*/  IMAD.WIDE.U32 R10, R6, 0x180, R64 ;  /* 0x00000180060a7825 */ /* 0x000fc800078e0040 */
[----:B------:R-:W-:Y:S01]  /*98e0*/  IMAD.IADD R13, R11, 0x1, R13 ;  /* 0x000000010b0d7824 */ /* 0x000fe200078e020d */
[----:B------:R-:W-:-:S04]  /*98f0*/  IADD3 R10, P2, P5, R10, UR6, R95 ;  /* 0x000000060a0a7c10 */ /* 0x000fc8000fd5e05f */
[----:B------:R-:W-:-:S05]  /*9900*/  IADD3.X R11, R13, UR7, R92, P2, P5 ;  /* 0x000000070d0b7c10 */ /* 0x000fca00097ea45c */
[----:B------:R3:W-:Y:S04]  /*9910*/  STG.E.U8 desc[UR20][R10.64+0x8], R107 ;  /* 0x0000086b0a007986 */ /* 0x0007e8000c101114 */
.L_x_41:
[----:B------:R-:W-:Y:S05]  /*9920*/  BSYNC B1 ;  /* 0x0000000000017941 */ /* 0x000fea0003800000 */
.L_x_40:
[----:B------:R-:W-:Y:S01]  /*9930*/  ISETP.LT.OR P2, PT, R63, 0xa, !P0 ;  /* 0x0000000a3f00780c */ /* 0x000fe20004741670 */
[----:B------:R-:W-:Y:S01]  /*9940*/  FMUL R102, R102, R88 ;  /* 0x0000005866667220 */ /* 0x000fe20000400000 */
[----:B------:R-:W-:Y:S04]  /*9950*/  BSSY B1, `(.L_x_42) ;  /* 0x000000b000017945 */ /* 0x000fe80003800000 */
[----:B-1----:R-:W-:-:S07]  /*9960*/  F2FP.SATFINITE.E4M3.F32.PACK_AB_MERGE_C R13, RZ, R102, RZ ;  /* 0x00000066ff0d723e */ /* 0x002fce00048070ff */
[----:B------:R-:W-:Y:S05]  /*9970*/  @P2 BRA `(.L_x_43) ;  /* 0x0000000000202947 */ /* 0x000fea0003800000 */
[----:B------:R-:W-:Y:S01]  /*9980*/  IMAD.MOV.U32 R64, RZ, RZ, R8 ;  /* 0x000000ffff407224 */ /* 0x000fe200078e0008 */
[----:B------:R-:W-:Y:S01]  /*9990*/  ULDC.64 UR6, c[0x0][0x5c0] ;  /* 0x0001700000067ab9 */ /* 0x000fe20000000a00 */
[----:B------:R-:W-:Y:S02]  /*99a0*/  IMAD R15, R7, 0x180, RZ ;  /* 0x00000180070f7824 */ /* 0x000fe400078e02ff */
[----:B---3--:R-:W-:-:S04]  /*99b0*/  IMAD.WIDE.U32 R10, R6, 0x180, R64 ;  /* 0x00000180060a7825 */ /* 0x008fc800078e0040 */
[----:B------:R-:W-:Y:S01]  /*99c0*/  IMAD.IADD R15, R11, 0x1, R15 ;  /* 0x000000010b0f7824 */ /* 0x000fe200078e020f */
[----:B------:R-:W-:-:S04]  /*99d0*/  IADD3 R10, P2, P5, R10, UR6, R95 ;  /* 0x000000060a0a7c10 */ /* 0x000fc8000fd5e05f */
[----:B------:R-:W-:-:S05]  /*99e0*/  IADD3.X R11, R15, UR7, R92, P2, P5 ;  /* 0x000000070f0b7c10 */ /* 0x000fca00097ea45c */
[----:B------:R1:W-:Y:S04]  /*99f0*/  STG.E.U8 desc[UR20][R10.64+0x9], R13 ;  /* 0x0000090d0a007986 */ /* 0x0003e8000c101114 */
.L_x_43:
[----:B------:R-:W-:Y:S05]  /*9a00*/  BSYNC B1 ;  /* 0x0000000000017941 */ /* 0x000fea0003800000 */
.L_x_42:
[----:B------:R-:W-:Y:S01]  /*9a10*/  @!P4 IMAD.MOV.U32 R64, RZ, RZ, R8 ;  /* 0x000000ffff40c224 */ /* 0x000fe200078e0008 */
[----:B------:R-:W-:Y:S01]  /*9a20*/  ISETP.LT.OR P2, PT, R63, 0x19, !P3 ;  /* 0x000000193f00780c */ /* 0x000fe20005f41670 */
[----:B------:R-:W-:Y:S01]  /*9a30*/  @!P4 IMAD R14, R7, 0x180, RZ ;  /* 0x00000180070ec824 */ /* 0x000fe200078e02ff */
[----:B------:R-:W-:Y:S01]  /*9a40*/  ISETP.LT.OR P3, PT, R63, 0x1a, !P3 ;  /* 0x0000001a3f00780c */ /* 0x000fe20005f61670 */
[----:B-1-3--:R-:W-:-:S04]  /*9a50*/  @!P4 IMAD.WIDE.U32 R10, R6, 0x180, R64 ;  /* 0x00000180060ac825 */ /* 0x00afc800078e0040 */
[-C--:B------:R-:W-:Y:S01]  /*9a60*/  FMUL R105, R105, R88.reuse ;  /* 0x0000005869697220 */ /* 0x080fe20000400000 */
[-C--:B------:R-:W-:Y:S01]  /*9a70*/  FMUL R100, R100, R88.reuse ;  /* 0x0000005864647220 */ /* 0x080fe20000400000 */
[----:B------:R-:W-:Y:S01]  /*9a80*/  FMUL R103, R103, R88 ;  /* 0x0000005867677220 */ /* 0x000fe20000400000 */
[----:B------:R-:W-:Y:S01]  /*9a90*/  @!P1 IMAD.MOV.U32 R64, RZ, RZ, R8 ;  /* 0x000000ffff409224 */ /* 0x000fe200078e0008 */
[----:B0-----:R-:W-:Y:S01]  /*9aa0*/  @!P4 IADD3 R10, P5, R10, R16, RZ ;  /* 0x000000100a0ac210 */ /* 0x001fe20007fbe0ff */
[----:B------:R-:W-:Y:S01]  /*9ab0*/  BSSY B1, `(.L_x_44) ;  /* 0x0000017000017945 */ /* 0x000fe20003800000 */
[----:B------:R-:W-:Y:S01]  /*9ac0*/  F2FP.SATFINITE.E4M3.F32.PACK_AB_MERGE_C R105, RZ, R105, RZ ;  /* 0x00000069ff69723e */ /* 0x000fe200048070ff */
[----:B------:R-:W-:Y:S01]  /*9ad0*/  @!P1 IMAD.WIDE.U32 R12, R6, 0x180, R64 ;  /* 0x00000180060c9825 */ /* 0x000fe200078e0040 */
[----:B------:R-:W-:Y:S01]  /*9ae0*/  @!P4 IADD3.X R11, R17, R11, R14, P5, !PT ;  /* 0x0000000b110bc210 */ /* 0x000fe20002ffe40e */
[----:B------:R-:W0:Y:S01]  /*9af0*/  @!P2 LDC.64 R20, c[0x0][0x5c0] ;  /* 0x00017000ff14ab82 */ /* 0x000e220000000a00 */
[----:B------:R-:W-:Y:S01]  /*9b00*/  F2FP.SATFINITE.E4M3.F32.PACK_AB_MERGE_C R15, RZ, R100, RZ ;  /* 0x00000064ff0f723e */ /* 0x000fe200048070ff */
[----:B------:R-:W-:Y:S01]  /*9b10*/  @!P1 IMAD R14, R7, 0x180, RZ ;  /* 0x00000180070e9824 */ /* 0x000fe200078e02ff */
[----:B--2---:R-:W-:Y:S01]  /*9b20*/  @!P1 IADD3 R12, P5, R12, R18, RZ ;  /* 0x000000120c0c9210 */ /* 0x004fe20007fbe0ff */
[----:B------:R1:W-:Y:S01]  /*9b30*/  @!P4 STG.E.U8 desc[UR20][R10.64+0x10], R105 ;  /* 0x000010690a00c986 */ /* 0x0003e2000c101114 */
[----:B------:R-:W-:-:S02]  /*9b40*/  ISETP.LT.OR P4, PT, R63, 0x11, !P0 ;  /* 0x000000113f00780c */ /* 0x000fc40004781670 */
[----:B------:R-:W-:Y:S01]  /*9b50*/  @!P1 IADD3.X R13, R19, R13, R14, P5, !PT ;  /* 0x0000000d130d9210 */ /* 0x000fe20002ffe40e */
[----:B------:R-:W2:Y:S01]  /*9b60*/  @!P3 LDC.64 R22, c[0x0][0x5c0] ;  /* 0x00017000ff16bb82 */ /* 0x000ea20000000a00 */
[----:B------:R-:W-:-:S03]  /*9b70*/  F2FP.SATFINITE.E4M3.F32.PACK_AB_MERGE_C R103, RZ, R103, RZ ;  /* 0x00000067ff67723e */ /* 0x000fc600048070ff */
[----:B------:R1:W-:Y:S06]  /*9b80*/  @!P1 STG.E.U8 desc[UR20][R12.64+0x11], R15 ;  /* 0x0000110f0c009986 */ /* 0x0003ec000c101114 */
        /* <DEDUP_REMOVED lines=9> */
.L_x_45:
[----:B------:R-:W-:Y:S05]  /*9c20*/  BSYNC B1 ;  /* 0x0000000000017941 */ /* 0x000fea0003800000 */
.L_x_44:
[----:B------:R-:W-:Y:S01]  /*9c30*/  ISETP.LT.OR P1, PT, R63, 0x12, !P0 ;  /* 0x000000123f00780c */ /* 0x000fe20004721670 */
[--C-:B------:R-:W-:Y:S02]  /*9c40*/  @!P2 IMAD.MOV.U32 R64, RZ, RZ, R8.reuse ;  /* 0x000000ffff40a224 */ /* 0x100fe400078e0008 */
[-C--:B------:R-:W-:Y:S01]  /*9c50*/  FMUL R101, R101, R88.reuse ;  /* 0x0000005865657220 */ /* 0x080fe20000400000 */
[----:B-1----:R-:W-:Y:S02]  /*9c60*/  @!P3 IMAD.MOV.U32 R12, RZ, RZ, R8 ;  /* 0x000000ffff0cb224 */ /* 0x002fe400078e0008 */
[-C--:B------:R-:W-:Y:S01]  /*9c70*/  FMUL R96, R96, R88.reuse ;  /* 0x0000005860607220 */ /* 0x080fe20000400000 */
[--C-:B------:R-:W-:Y:S02]  /*9c80*/  @!P3 IMAD.MOV.U32 R13, RZ, RZ, R65.reuse ;  /* 0x000000ffff0db224 */ /* 0x100fe400078e0041 */
[----:B------:R-:W-:Y:S01]  /*9c90*/  FMUL R98, R98, R88 ;  /* 0x0000005862627220 */ /* 0x000fe20000400000 */
[----:B---3--:R-:W-:Y:S01]  /*9ca0*/  @!P2 IMAD.WIDE.U32 R10, R6, 0x180, R64 ;  /* 0x00000180060aa825 */ /* 0x008fe200078e0040 */
[----:B------:R-:W-:Y:S01]  /*9cb0*/  BSSY B1, `(.L_x_46) ;  /* 0x0000014000017945 */ /* 0x000fe20003800000 */
[----:B------:R-:W-:-:S02]  /*9cc0*/  F2FP.SATFINITE.E4M3.F32.PACK_AB_MERGE_C R101, RZ, R101, RZ ;  /* 0x00000065ff65723e */ /* 0x000fc400048070ff */
[----:B------:R-:W-:Y:S01]  /*9cd0*/  @!P3 IMAD.WIDE.U32 R14, R6, 0x180, R12 ;  /* 0x00000180060eb825 */ /* 0x000fe200078e000c */
[----:B0-----:R-:W-:Y:S02]  /*9ce0*/  @!P2 IADD3 R12, P4, R10, R20, RZ ;  /* 0x000000140a0ca210 */ /* 0x001fe40007f9e0ff */
[----:B------:R-:W-:Y:S01]  /*9cf0*/  F2FP.SATFINITE.E4M3.F32.PACK_AB_MERGE_C R19, RZ, R96, RZ ;  /* 0x00000060ff13723e */ /* 0x000fe200048070ff */
[C---:B------:R-:W-:Y:S01]  /*9d00*/  @!P2 IMAD R13, R7.reuse, 0x180, RZ ;  /* 0x00000180070da824 */ /* 0x040fe200078e02ff */
[----:B--2---:R-:W-:Y:S01]  /*9d10*/  @!P3 IADD3 R14, P5, R14, R22, RZ ;  /* 0x000000160e0eb210 */ /* 0x004fe20007fbe0ff */
[----:B------:R-:W-:Y:S01]  /*9d20*/  @!P3 IMAD R16, R7, 0x180, RZ ;  /* 0x000001800710b824 */ /* 0x000fe200078e02ff */
[----:B------:R-:W-:Y:S02]  /*9d30*/  F2FP.SATFINITE.E4M3.F32.PACK_AB_MERGE_C R17, RZ, R98, RZ ;  /* 0x00000062ff11723e */ /* 0x000fe400048070ff */
[----:B------:R-:W-:Y:S02]  /*9d40*/  @!P2 IADD3.X R13, R21, R11, R13, P4, !PT ;  /* 0x0000000b150da210 */ /* 0x000fe400027fe40d */
[----:B------:R-:W-:Y:S01]  /*9d50*/  @!P3 IADD3.X R15, R23, R15, R16, P5, !PT ;  /* 0x0000000f170fb210 */ /* 0x000fe20002ffe410 */
[----:B------:R-:W-:Y:S06]  /*9d60*/  @P1 BRA `(.L_x_47) ;  /* 0x0000000000201947 */ /* 0x000fec0003800000 */
        /* <DEDUP_REMOVED lines=8> */
.L_x_47:
[----:B------:R-:W-:Y:S05]  /*9df0*/  BSYNC B1 ;  /* 0x0000000000017941 */ /* 0x000fea0003800000 */
.L_x_46:
[----:B------:R1:W-:Y:S01]  /*9e00*/  @!P2 STG.E.U8 desc[UR20][R12.64+0x18], R101 ;  /* 0x000018650c00a986 */ /* 0x0003e2000c101114 */
[----:B------:R-:W-:Y:S01]  /*9e10*/  ISETP.LT.OR P1, PT, R63, 0x19, !P0 ;  /* 0x000000193f00780c */ /* 0x000fe20004721670 */
[-C--:B------:R-:W-:Y:S01]  /*9e20*/  FMUL R99, R99, R88.reuse ;  /* 0x0000005863637220 */ /* 0x080fe20000400000 */
[----:B------:R-:W-:Y:S01]  /*9e30*/  BSSY B1, `(.L_x_48) ;  /* 0x000000e000017945 */ /* 0x000fe20003800000 */
[----:B------:R1:W-:Y:S01]  /*9e40*/  @!P3 STG.E.U8 desc[UR20][R14.64+0x19], R19 ;  /* 0x000019130e00b986 */ /* 0x0003e2000c101114 */
[----:B------:R-:W-:Y:S01]  /*9e50*/  ISETP.LT.OR P0, PT, R63, 0x1a, !P0 ;  /* 0x0000001a3f00780c */ /* 0x000fe20004701670 */
[----:B------:R-:W-:Y:S01]  /*9e60*/  FMUL R94, R94, R88 ;  /* 0x000000585e5e7220 */ /* 0x000fe20000400000 */
[----:B------:R-:W-:-:S07]  /*9e70*/  F2FP.SATFINITE.E4M3.F32.PACK_AB_MERGE_C R99, RZ, R99, RZ ;  /* 0x00000063ff63723e */ /* 0x000fce00048070ff */
[----:B------:R-:W-:Y:S05]  /*9e80*/  @P1 BRA `(.L_x_49) ;  /* 0x0000000000201947 */ /* 0x000fea0003800000 */
[----:B------:R-:W-:Y:S01]  /*9e90*/  IMAD.MOV.U32 R64, RZ, RZ, R8 ;  /* 0x000000ffff407224 */ /* 0x000fe200078e0008 */
[----:B------:R-:W-:Y:S01]  /*9ea0*/  ULDC.64 UR6, c[0x0][0x5c0] ;  /* 0x0001700000067ab9 */ /* 0x000fe20000000a00 */
[----:B-1----:R-:W-:Y:S02]  /*9eb0*/  IMAD R13, R7, 0x180, RZ ;  /* 0x00000180070d7824 */ /* 0x002fe400078e02ff */
[----:B0-----:R-:W-:-:S04]  /*9ec0*/  IMAD.WIDE.U32 R10, R6, 0x180, R64 ;  /* 0x00000180060a7825 */ /* 0x001fc800078e0040 */
[----:B------:R-:W-:Y:S01]  /*9ed0*/  IMAD.IADD R13, R11, 0x1, R13 ;  /* 0x000000010b0d7824 */ /* 0x000fe200078e020d */
[----:B------:R-:W-:-:S04]  /*9ee0*/  IADD3 R10, P1, P2, R10, UR6, R95 ;  /* 0x000000060a0a7c10 */ /* 0x000fc8000fa3e05f */
[----:B------:R-:W-:-:S05]  /*9ef0*/  IADD3.X R11, R13, UR7, R92, P1, P2 ;  /* 0x000000070d0b7c10 */ /* 0x000fca0008fe445c */
[----:B------:R2:W-:Y:S04]  /*9f00*/  STG.E.U8 desc[UR20][R10.64+0x18], R99 ;  /* 0x000018630a007986 */ /* 0x0005e8000c101114 */
.L_x_49:
[----:B------:R-:W-:Y:S05]  /*9f10*/  BSYNC B1 ;  /* 0x0000000000017941 */ /* 0x000fea0003800000 */
.L_x_48:
[----:B0-2---:R-:W-:Y:S01]  /*9f20*/  F2FP.SATFINITE.E4M3.F32.PACK_AB_MERGE_C R11, RZ, R94, RZ ;  /* 0x0000005eff0b723e */ /* 0x005fe200048070ff */
        /* <DEDUP_REMOVED lines=9> */
.L_x_35:
[----:B------:R-:W-:Y:S05]  /*9fc0*/  BSYNC B0 ;  /* 0x0000000000007941 */ /* 0x000fea0003800000 */
.L_x_31:
[----:B------:R-:W-:Y:S01]  /*9fd0*/  ULDC UR6, c[0x0][0xc] ;  /* 0x0000030000067ab9 */ /* 0x000fe20000000800 */
[----:B------:R-:W-:Y:S01]  /*9fe0*/  ULDC UR7, c[0x0][0x10] ;  /* 0x0000040000077ab9 */ /* 0x000fe20000000800 */
[----:B--2---:R-:W2:Y:S01]  /*9ff0*/  LDC R7, c[0x0][0x14] ;  /* 0x00000500ff077b82 */ /* 0x004ea20000000800 */
[----:B------:R-:W-:Y:S01]  /*a000*/  UIMAD.WIDE.U32 UR6, UR6, UR7, URZ ;  /* 0x00000007060672a5 */ /* 0x000fe2000f8e003f */
[----:B------:R-:W-:Y:S02]  /*a010*/  IMAD.MOV.U32 R6, RZ, RZ, -0x1 ;  /* 0xffffffffff067424 */ /* 0x000fe400078e00ff */
[----:B-1----:R-:W-:-:S03]  /*a020*/  IMAD.MOV.U32 R10, RZ, RZ, -0x1 ;  /* 0xffffffffff0a7424 */ /* 0x002fc600078e00ff */
[----:B--2---:R-:W-:-:S04]  /*a030*/  IMAD.WIDE.U32 R2, R7, UR6, R2 ;  /* 0x0000000607027c25 */ /* 0x004fc8000f8e0002 */
[----:B------:R-:W-:Y:S01]  /*a040*/  IMAD R7, R7, UR7, RZ ;  /* 0x0000000707077c24 */ /* 0x000fe2000f8e02ff */
[----:B------:R-:W-:Y:S02]  /*a050*/  ULDC.64 UR6, c[0x0][0x650] ;  /* 0x0001940000067ab9 */ /* 0x000fe40000000a00 */
[----:B------:R-:W-:Y:S01]  /*a060*/  ISETP.GE.U32.AND P0, PT, R2, UR6, PT ;  /* 0x0000000602007c0c */ /* 0x000fe2000bf06070 */
[--C-:B------:R-:W-:Y:S01]  /*a070*/  IMAD.IADD R3, R3, 0x1, R7.reuse ;  /* 0x0000000103037824 */ /* 0x100fe200078e0207 */
[----:B------:R-:W-:-:S04]  /*a080*/  PRMT R7, RZ, 0x7610, R7 ;  /* 0x00007610ff077816 */ /* 0x000fc80000000007 */
[----:B------:R-:W-:-:S13]  /*a090*/  ISETP.GE.U32.AND.EX P0, PT, R3, UR7, PT, P0 ;  /* 0x0000000703007c0c */ /* 0x000fda000bf06100 */
[----:B------:R-:W-:Y:S05]  /*a0a0*/  @P0 BRA `(.L_x_50) ;  /* 0x0000000400640947 */ /* 0x000fea0003800000 */
[----:B------:R-:W1:Y:S01]  /*a0b0*/  S2R R18, SR_CTAID.X ;  /* 0x0000000000127919 */ /* 0x000e620000002500 */
[----:B0----5:R-:W0:Y:S01]  /*a0c0*/  LDC.64 R12, c[0x0][0x628] ;  /* 0x00018a00ff0c7b82 */ /* 0x021e220000000a00 */
[----:B------:R-:W-:Y:S01]  /*a0d0*/  ULDC UR6, c[0x0][0x150] ;  /* 0x0000540000067ab9 */ /* 0x000fe20000000800 */
[----:B------:R-:W-:Y:S01]  /*a0e0*/  IMAD.MOV.U32 R10, RZ, RZ, R2 ;  /* 0x000000ffff0a7224 */ /* 0x000fe200078e0002 */
[----:B------:R-:W2:Y:S01]  /*a0f0*/  S2R R20, SR_CTAID.Y ;  /* 0x0000000000147919 */ /* 0x000ea20000002600 */
[----:B------:R-:W-:-:S04]  /*a100*/  IMAD.MOV.U32 R11, RZ, RZ, R3 ;  /* 0x000000ffff0b7224 */ /* 0x000fc800078e0003 */
[----:B------:R-:W4:Y:S08]  /*a110*/  LDC R21, c[0x0][0x144] ;  /* 0x00005100ff157b82 */ /* 0x000f300000000800 */
[----:B------:R-:W2:Y:S08]  /*a120*/  LDC R14, c[0x0][0x630] ;  /* 0x00018c00ff0e7b82 */ /* 0x000eb00000000800 */
[----:B------:R-:W2:Y:S01]  /*a130*/  LDC.64 R16, c[0x0][0x620] ;  /* 0x00018800ff107b82 */ /* 0x000ea20000000a00 */
[----:B0-----:R-:W-:-:S04]  /*a140*/  ISETP.NE.U32.AND P0, PT, R12, RZ, PT ;  /* 0x000000ff0c00720c */ /* 0x001fc80003f05070 */
[----:B------:R-:W-:Y:S02]  /*a150*/  ISETP.NE.AND.EX P0, PT, R13, RZ, PT, P0 ;  /* 0x000000ff0d00720c */ /* 0x000fe40003f05300 */
[----:B-1----:R-:W-:-:S05]  /*a160*/  I2FP.F32.U32 R6, R18 ;  /* 0x0000001200067245 */ /* 0x002fca0000201000 */
[----:B------:R-:W-:-:S04]  /*a170*/  FMUL R6, R6, UR6 ;  /* 0x0000000606067c20 */ /* 0x000fc80008400000 */
[----:B------:R0:W1:Y:S02]  /*a180*/  F2I.U32.TRUNC.NTZ R19, R6 ;  /* 0x0000000600137305 */ /* 0x000064000020f000 */
[----:B----4-:R-:W-:Y:S05]  /*a190*/  @!P0 BRA `(.L_x_51) ;  /* 0x0000000000288947 */ /* 0x010fea0003800000 */
[----:B------:R-:W4:Y:S02]  /*a1a0*/  LDC R7, c[0x0][0x634] ;  /* 0x00018d00ff077b82 */ /* 0x000f240000000800 */
[----:B----4-:R-:W-:-:S05]  /*a1b0*/  IADD3 R11, P0, R2, R7, RZ ;  /* 0x00000007020b7210 */ /* 0x010fca0007f1e0ff */
[----:B------:R-:W-:-:S04]  /*a1c0*/  IMAD.X R15, RZ, RZ, R3, P0 ;  /* 0x000000ffff0f7224 */ /* 0x000fc800000e0603 */
[----:B0-----:R-:W-:-:S04]  /*a1d0*/  IMAD.WIDE.U32 R6, R15, R12, RZ ;  /* 0x0000000c0f067225 */ /* 0x001fc800078e00ff */
[----:B------:R-:W-:-:S04]  /*a1e0*/  IMAD.WIDE.U32 R8, P0, R11, R13, R6 ;  /* 0x0000000d0b087225 */ /* 0x000fc80007800006 */
[----:B------:R-:W-:-:S04]  /*a1f0*/  IMAD.WIDE.U32 R6, R11, R12, RZ ;  /* 0x0000000c0b067225 */ /* 0x000fc800078e00ff */
[----:B------:R-:W-:Y:S01]  /*a200*/  IMAD.X R11, RZ, RZ, RZ, P0 ;  /* 0x000000ffff0b7224 */ /* 0x000fe200000e06ff */
[----:B------:R-:W-:Y:S01]  /*a210*/  IADD3 RZ, P0, R7, R8, RZ ;  /* 0x0000000807ff7210 */ /* 0x000fe20007f1e0ff */
[----:B------:R-:W-:-:S04]  /*a220*/  IMAD.MOV.U32 R10, RZ, RZ, R9 ;  /* 0x000000ffff0a7224 */ /* 0x000fc800078e0009 */
[----:B------:R-:W-:-:S08]  /*a230*/  IMAD.WIDE.U32.X R10, R15, R13, R10, P0 ;  /* 0x0000000d0f0a7225 */ /* 0x000fd000000e040a */
.L_x_51:
[----:B------:R-:W4:Y:S01]  /*a240*/  LDC.64 R26, c[0x0][0x640] ;  /* 0x00019000ff1a7b82 */ /* 0x000f220000000a00 */
[-C--:B--2---:R-:W-:Y:S01]  /*a250*/  SHF.R.U64 R15, R10, R14.reuse, R11 ;  /* 0x0000000e0a0f7219 */ /* 0x084fe2000000120b */
[----:B-1----:R-:W-:Y:S01]  /*a260*/  IMAD.MOV R19, RZ, RZ, -R19 ;  /* 0x000000ffff137224 */ /* 0x002fe200078e0a13 */
[----:B0-----:R-:W-:Y:S01]  /*a270*/  SHF.R.U32.HI R6, RZ, R14, R11 ;  /* 0x0000000eff067219 */ /* 0x001fe2000001160b */
[----:B------:R-:W-:Y:S01]  /*a280*/  ULDC UR6, c[0x0][0x154] ;  /* 0x0000550000067ab9 */ /* 0x000fe20000000800 */
[----:B------:R-:W-:Y:S01]  /*a290*/  IADD3 R9, P0, RZ, -R15, RZ ;  /* 0x8000000fff097210 */ /* 0x000fe20007f1e0ff */
[----:B------:R-:W-:Y:S02]  /*a2a0*/  IMAD R21, R21, R19, R18 ;  /* 0x0000001315157224 */ /* 0x000fe400078e0212 */
[----:B------:R-:W0:Y:S01]  /*a2b0*/  LDC R10, c[0x0][0x618] ;  /* 0x00018600ff0a7b82 */ /* 0x000e220000000800 */
[----:B------:R-:W-:Y:S02]  /*a2c0*/  IMAD.MOV.U32 R11, RZ, RZ, 0x1 ;  /* 0x00000001ff0b7424 */ /* 0x000fe400078e00ff */
[----:B------:R-:W-:-:S04]  /*a2d0*/  IMAD.X R7, RZ, RZ, ~R6, P0 ;  /* 0x000000ffff077224 */ /* 0x000fc800000e0e06 */
[-C--:B------:R-:W-:Y:S01]  /*a2e0*/  IMAD R8, R7, R16.reuse, RZ ;  /* 0x0000001007087224 */ /* 0x080fe200078e02ff */
[----:B------:R-:W1:Y:S01]  /*a2f0*/  LDC R22, c[0x0][0x608] ;  /* 0x00018200ff167b82 */ /* 0x000e620000000800 */
[----:B------:R-:W-:-:S04]  /*a300*/  IMAD.WIDE.U32 R6, R9, R16, R2 ;  /* 0x0000001009067225 */ /* 0x000fc800078e0002 */
[----:B------:R-:W-:Y:S01]  /*a310*/  IMAD R9, R9, R17, R8 ;  /* 0x0000001109097224 */ /* 0x000fe200078e0208 */
[----:B------:R-:W-:Y:S02]  /*a320*/  I2FP.F32.U32 R8, R20 ;  /* 0x0000001400087245 */ /* 0x000fe40000201000 */
[----:B------:R-:W2:Y:S01]  /*a330*/  LDC R24, c[0x0][0x658] ;  /* 0x00019600ff187b82 */ /* 0x000ea20000000800 */
[----:B------:R-:W-:Y:S01]  /*a340*/  IMAD.IADD R7, R7, 0x1, R9 ;  /* 0x0000000107077824 */ /* 0x000fe200078e0209 */
[----:B----4-:R-:W-:Y:S01]  /*a350*/  ISETP.NE.U32.AND P0, PT, R26, RZ, PT ;  /* 0x000000ff1a00720c */ /* 0x010fe20003f05070 */
[----:B------:R-:W-:Y:S01]  /*a360*/  FMUL R8, R8, UR6 ;  /* 0x0000000608087c20 */ /* 0x000fe20008400000 */
[----:B------:R-:W-:Y:S02]  /*a370*/  IMAD.MOV.U32 R9, RZ, RZ, -0x1 ;  /* 0xffffffffff097424 */ /* 0x000fe400078e00ff */
[----:B------:R-:W-:Y:S01]  /*a380*/  ISETP.NE.AND.EX P0, PT, R27, RZ, PT, P0 ;  /* 0x000000ff1b00720c */ /* 0x000fe20003f05300 */
[----:B------:R4:W2:Y:S01]  /*a390*/  F2I.U32.TRUNC.NTZ R17, R8 ;  /* 0x0000000800117305 */ /* 0x0008a2000020f000 */
[----:B------:R-:W3:Y:S01]  /*a3a0*/  LDC R19, c[0x0][0x148] ;  /* 0x00005200ff137b82 */ /* 0x000ee20000000800 */
[----:B0-----:R-:W-:-:S02]  /*a3b0*/  SHF.R.U64 R14, R6, R10, R7 ;  /* 0x0000000a060e7219 */ /* 0x001fc40000001207 */
[----:B------:R-:W-:-:S05]  /*a3c0*/  SHF.R.U32.HI R7, RZ, R10, R7 ;  /* 0x0000000aff077219 */ /* 0x000fca0000011607 */
[----:B------:R-:W0:Y:S01]  /*a3d0*/  LDC R18, c[0x0][0x600] ;  /* 0x00018000ff127b82 */ /* 0x000e220000000800 */
[-CC-:B-1----:R-:W-:Y:S02]  /*a3e0*/  SHF.R.U64 R12, R14, R22.reuse, R7.reuse ;  /* 0x000000160e0c7219 */ /* 0x182fe40000001207 */
[----:B------:R-:W-:-:S05]  /*a3f0*/  SHF.R.U32.HI R7, RZ, R22, R7 ;  /* 0x00000016ff077219 */ /* 0x000fca0000011607 */
[----:B------:R-:W1:Y:S01]  /*a400*/  LDC R25, c[0x0][0x648] ;  /* 0x00019200ff197b82 */ /* 0x000e620000000800 */
[-CC-:B--2---:R-:W-:Y:S02]  /*a410*/  SHF.R.U64 R16, R12, R24.reuse, R7.reuse ;  /* 0x000000180c107219 */ /* 0x184fe40000001207 */
[-C--:B------:R-:W-:Y:S02]  /*a420*/  SHF.L.U32 R9, R9, R24.reuse, RZ ;  /* 0x0000001809097219 */ /* 0x080fe400000006ff */
[-C--:B------:R-:W-:Y:S01]  /*a430*/  SHF.R.U32.HI R7, RZ, R24.reuse, R7 ;  /* 0x00000018ff077219 */ /* 0x080fe20000011607 */
[----:B------:R-:W-:Y:S01]  /*a440*/  IMAD.MOV.U32 R6, RZ, RZ, R16 ;  /* 0x000000ffff067224 */ /* 0x000fe200078e0010 */
[----:B------:R-:W-:Y:S01]  /*a450*/  SHF.L.U32 R62, R11, R24, RZ ;  /* 0x000000180b3e7219 */ /* 0x000fe200000006ff */
[----:B------:R-:W2:Y:S01]  /*a460*/  LDC R28, c[0x0][0x638] ;  /* 0x00018e00ff1c7b82 */ /* 0x000ea20000000800 */
[----:B------:R-:W-:-:S07]  /*a470*/  LOP3.LUT R23, RZ, R9, RZ, 0x33, !PT ;  /* 0x00000009ff177212 */ /* 0x000fce00078e33ff */
[----:B------:R-:W0:Y:S01]  /*a480*/  LDC R29, c[0x0][0x610] ;  /* 0x00018400ff1d7b82 */ /* 0x000e220000000800 */
[----:B----4-:R-:W-:Y:S05]  /*a490*/  @!P0 BRA `(.L_x_52) ;  /* 0x0000000000288947 */ /* 0x010fea0003800000 */
[----:B------:R-:W4:Y:S02]  /*a4a0*/  LDC R11, c[0x0][0x64c] ;  /* 0x00019300ff0b7b82 */ /* 0x000f240000000800 */
[----:B----4-:R-:W-:-:S05]  /*a4b0*/  IADD3 R11, P0, R16, R11, RZ ;  /* 0x0000000b100b7210 */ /* 0x010fca0007f1e0ff */
        /* <DEDUP_REMOVED lines=8> */
.L_x_52:
[----:B------:R-:W-:Y:S01]  /*a540*/  ISETP.NE.AND P0, PT, R0, 0x1, PT ;  /* 0x000000010000780c */ /* 0x000fe20003f05270 */
[----:B0-----:R-:W-:Y:S01]  /*a550*/  VIADD R11, R18, 0xffffffff ;  /* 0xffffffff120b7836 */ /* 0x001fe20000000000 */
[----:B-1----:R-:W-:Y:S01]  /*a560*/  SHF.R.U64 R6, R6, R25, R7 ;  /* 0x0000001906067219 */ /* 0x002fe20000001207 */
[----:B------:R-:W-:Y:S01]  /*a570*/  IMAD.MOV R17, RZ, RZ, -R17 ;  /* 0x000000ffff117224 */ /* 0x000fe200078e0a11 */
[----:B------:R-:W-:Y:S01]  /*a580*/  LOP3.LUT R9, R12, R23, RZ, 0xc0, !PT ;  /* 0x000000170c097212 */ /* 0x000fe200078ec0ff */
[----:B------:R-:W-:Y:S02]  /*a590*/  IMAD.MOV.U32 R10, RZ, RZ, R15 ;  /* 0x000000ffff0a7224 */ /* 0x000fe400078e000f */
[----:B------:R-:W-:Y:S02]  /*a5a0*/  IMAD.MOV R7, RZ, RZ, -R6 ;  /* 0x000000ffff077224 */ /* 0x000fe400078e0a06 */
[----:B------:R-:W-:Y:S01]  /*a5b0*/  IMAD R62, R62, R6, R9 ;  /* 0x000000063e3e7224 */ /* 0x000fe200078e0209 */
[----:B------:R-:W-:Y:S01]  /*a5c0*/  LOP3.LUT R9, R14, R11, RZ, 0xc0, !PT ;  /* 0x0000000b0e097212 */ /* 0x000fe200078ec0ff */
[----:B--2---:R-:W-:-:S02]  /*a5d0*/  IMAD R6, R7, R28, R16 ;  /* 0x0000001c07067224 */ /* 0x004fc400078e0210 */
[----:B---3--:R-:W-:Y:S02]  /*a5e0*/  @P0 IMAD R21, R19, R17, R20 ;  /* 0x0000001113150224 */ /* 0x008fe400078e0214 */
[----:B------:R-:W-:Y:S02]  /*a5f0*/  IMAD R9, R6, R18, R9 ;  /* 0x0000001206097224 */ /* 0x000fe400078e0209 */
[----:B------:R-:W-:Y:S02]  /*a600*/  IMAD R62, R62, R29, R21 ;  /* 0x0000001d3e3e7224 */ /* 0x000fe400078e0215 */
[----:B------:R-:W-:-:S03]  /*a610*/  IMAD.MOV.U32 R7, RZ, RZ, 0x1 ;  /* 0x00000001ff077424 */ /* 0x000fc600078e00ff */
[----:B------:R-:W-:Y:S02]  /*a620*/  SEL R6, R9, R62, !P0 ;  /* 0x0000003e09067207 */ /* 0x000fe40004000000 */
[----:B------:R-:W-:-:S07]  /*a630*/  SEL R62, R62, R9, !P0 ;  /* 0x000000093e3e7207 */ /* 0x000fce0004000000 */
.L_x_50:
[----:B------:R-:W-:Y:S01]  /*a640*/  LOP3.LUT P0, RZ, R7, 0xff, RZ, 0xc0, !PT ;  /* 0x000000ff07ff7812 */ /* 0x000fe2000780c0ff */
[----:B------:R-:W-:Y:S01]  /*a650*/  UIMAD.WIDE.U32 UR6, UR5, -0x55555555, URZ ;  /* 0xaaaaaaab050678a5 */ /* 0x000fe2000f8e003f */
[----:B-----5:R-:W-:-:S03]  /*a660*/  IMAD.MOV.U32 R12, RZ, RZ, R62 ;  /* 0x000000ffff0c7224 */ /* 0x020fc600078e003e */
[----:B------:R-:W-:-:S04]  /*a670*/  USHF.R.U32.HI UR6, URZ, 0x1, UR7 ;  /* 0x000000013f067899 */ /* 0x000fc80008011607 */
[----:B------:R-:W-:-:S04]  /*a680*/  UIMAD UR5, UR6, -0x3, UR5 ;  /* 0xfffffffd060578a4 */ /* 0x000fc8000f8e0205 */
[----:B------:R-:W-:Y:S08]  /*a690*/  @P0 BRA `(.L_x_53) ;  /* 0xffffff6800380947 */ /* 0x000ff0000383ffff */
[----:B------:R-:W-:Y:S05]  /*a6a0*/  EXIT ;  /* 0x000000000000794d */ /* 0x000fea0003800000 */
.L_x_3:
[----:B0-----:R-:W-:Y:S01]  /*a6b0*/  ULDC.64 UR4, c[0x0][0x650] ;  /* 0x0001940000047ab9 */ /* 0x001fe20000000a00 */
        /* <DEDUP_REMOVED lines=25> */
.L_x_55:
[--C-:B------:R-:W-:Y:S01]  /*a850*/  SHF.R.U64 R16, R14, R18, R15.reuse ;  /* 0x000000120e107219 */ /* 0x100fe2000000120f */
[----:B------:R-:W0:Y:S01]  /*a860*/  LDC R22, c[0x0][0x618] ;  /* 0x00018600ff167b82 */ /* 0x000e220000000800 */
[----:B------:R-:W-:Y:S01]  /*a870*/  I2FP.F32.U32 R10, R8 ;  /* 0x00000008000a7245 */ /* 0x000fe20000201000 */
[----:B------:R-:W-:Y:S01]  /*a880*/  ULDC UR4, c[0x0][0x150] ;  /* 0x0000540000047ab9 */ /* 0x000fe20000000800 */
[----:B------:R-:W-:Y:S02]  /*a890*/  SHF.R.U32.HI R9, RZ, R18, R15 ;  /* 0x00000012ff097219 */ /* 0x000fe4000001160f */
[----:B------:R-:W-:Y:S01]  /*a8a0*/  IADD3 R13, P0, RZ, -R16, RZ ;  /* 0x80000010ff0d7210 */ /* 0x000fe20007f1e0ff */
[----:B------:R-:W-:Y:S01]  /*a8b0*/  FMUL R15, R10, UR4 ;  /* 0x000000040a0f7c20 */ /* 0x000fe20008400000 */
[----:B------:R-:W-:Y:S01]  /*a8c0*/  ULDC UR4, c[0x0][0x154] ;  /* 0x0000550000047ab9 */ /* 0x000fe20000000800 */
[----:B------:R-:W1:Y:S02]  /*a8d0*/  LDC.64 R24, c[0x0][0x640] ;  /* 0x00019000ff187b82 */ /* 0x000e640000000a00 */
[----:B------:R-:W-:-:S02]  /*a8e0*/  IMAD.X R9, RZ, RZ, ~R9, P0 ;  /* 0x000000ffff097224 */ /* 0x000fc400000e0e09 */
[----:B------:R-:W2:Y:S01]  /*a8f0*/  F2I.U32.TRUNC.NTZ R15, R15 ;  /* 0x0000000f000f7305 */ /* 0x000ea2000020f000 */
[----:B------:R-:W-:-:S03]  /*a900*/  IMAD.WIDE.U32 R10, R13, R20, R2 ;  /* 0x000000140d0a7225 */ /* 0x000fc600078e0002 */
[----:B------:R-:W3:Y:S01]  /*a910*/  LDC R17, c[0x0][0x144] ;  /* 0x00005100ff117b82 */ /* 0x000ee20000000800 */
[----:B------:R-:W-:-:S04]  /*a920*/  IMAD R12, R9, R20, RZ ;  /* 0x00000014090c7224 */ /* 0x000fc800078e02ff */
[----:B------:R-:W-:Y:S02]  /*a930*/  IMAD R9, R13, R21, R12 ;  /* 0x000000150d097224 */ /* 0x000fe400078e020c */
[----:B------:R-:W-:Y:S01]  /*a940*/  IMAD.MOV.U32 R12, RZ, RZ, -0x1 ;  /* 0xffffffffff0c7424 */ /* 0x000fe200078e00ff */
[----:B------:R-:W4:Y:S01]  /*a950*/  LDC R18, c[0x0][0x608] ;  /* 0x00018200ff127b82 */ /* 0x000f220000000800 */
[----:B------:R-:W-:Y:S01]  /*a960*/  IMAD.IADD R9, R11, 0x1, R9 ;  /* 0x000000010b097824 */ /* 0x000fe200078e0209 */
[----:B------:R-:W-:-:S04]  /*a970*/  I2FP.F32.U32 R11, R7 ;  /* 0x00000007000b7245 */ /* 0x000fc80000201000 */
[-C--:B0-----:R-:W-:Y:S01]  /*a980*/  SHF.R.U64 R14, R10, R22.reuse, R9 ;  /* 0x000000160a0e7219 */ /* 0x081fe20000001209 */
[----:B--2---:R-:W-:Y:S01]  /*a990*/  IMAD.MOV R10, RZ, RZ, -R15 ;  /* 0x000000ffff0a7224 */ /* 0x004fe200078e0a0f */
[----:B------:R-:W0:Y:S01]  /*a9a0*/  LDC R13, c[0x0][0x658] ;  /* 0x00019600ff0d7b82 */ /* 0x000e220000000800 */
[----:B-1----:R-:W-:Y:S01]  /*a9b0*/  ISETP.NE.U32.AND P0, PT, R24, RZ, PT ;  /* 0x000000ff1800720c */ /* 0x002fe20003f05070 */
[----:B------:R-:W-:Y:S01]  /*a9c0*/  FMUL R11, R11, UR4 ;  /* 0x000000040b0b7c20 */ /* 0x000fe20008400000 */
[----:B------:R-:W-:Y:S02]  /*a9d0*/  SHF.R.U32.HI R9, RZ, R22, R9 ;  /* 0x00000016ff097219 */ /* 0x000fe40000011609 */
[----:B------:R-:W-:-:S03]  /*a9e0*/  ISETP.NE.AND.EX P0, PT, R25, RZ, PT, P0 ;  /* 0x000000ff1900720c */ /* 0x000fc60003f05300 */
[----:B------:R-:W1:Y:S01]  /*a9f0*/  LDC R20, c[0x0][0x148] ;  /* 0x00005200ff147b82 */ /* 0x000e620000000800 */
[----:B---3--:R-:W-:Y:S02]  /*aa00*/  IMAD R23, R17, R10, R8 ;  /* 0x0000000a11177224 */ /* 0x008fe400078e0208 */
[----:B------:R-:W-:-:S05]  /*aa10*/  IMAD.MOV.U32 R10, RZ, RZ, 0x1 ;  /* 0x00000001ff0a7424 */ /* 0x000fca00078e00ff */
[----:B------:R-:W2:Y:S01]  /*aa20*/  LDC R21, c[0x0][0x600] ;  /* 0x00018000ff157b82 */ /* 0x000ea20000000800 */
[-CC-:B----4-:R-:W-:Y:S02]  /*aa30*/  SHF.R.U64 R17, R14, R18.reuse, R9.reuse ;  /* 0x000000120e117219 */ /* 0x190fe40000001209 */
[----:B------:R-:W-:Y:S02]  /*aa40*/  SHF.R.U32.HI R8, RZ, R18, R9 ;  /* 0x00000012ff087219 */ /* 0x000fe40000011609 */
[----:B------:R3:W4:Y:S03]  /*aa50*/  F2I.U32.TRUNC.NTZ R18, R11 ;  /* 0x0000000b00127305 */ /* 0x000726000020f000 */
[----:B------:R-:W1:Y:S01]  /*aa60*/  LDC R26, c[0x0][0x648] ;  /* 0x00019200ff1a7b82 */ /* 0x000e620000000800 */
[-C--:B0-----:R-:W-:Y:S02]  /*aa70*/  SHF.R.U64 R19, R17, R13.reuse, R8 ;  /* 0x0000000d11137219 */ /* 0x081fe40000001208 */
[----:B------:R-:W-:-:S02]  /*aa80*/  SHF.L.U32 R12, R12, R13, RZ ;  /* 0x0000000d0c0c7219 */ /* 0x000fc400000006ff */
[-C--:B------:R-:W-:Y:S01]  /*aa90*/  SHF.R.U32.HI R9, RZ, R13.reuse, R8 ;  /* 0x0000000dff097219 */ /* 0x080fe20000011608 */
[----:B------:R-:W-:Y:S01]  /*aaa0*/  IMAD.MOV.U32 R8, RZ, RZ, R19 ;  /* 0x000000ffff087224 */ /* 0x000fe200078e0013 */
[----:B------:R-:W-:Y:S01]  /*aab0*/  SHF.L.U32 R22, R10, R13, RZ ;  /* 0x0000000d0a167219 */ /* 0x000fe200000006ff */
[----:B------:R-:W0:Y:S01]  /*aac0*/  LDC R27, c[0x0][0x638] ;  /* 0x00018e00ff1b7b82 */ /* 0x000e220000000800 */
[----:B------:R-:W-:-:S07]  /*aad0*/  LOP3.LUT R28, RZ, R12, RZ, 0x33, !PT ;  /* 0x0000000cff1c7212 */ /* 0x000fce00078e33ff */
        /* <DEDUP_REMOVED lines=12> */
.L_x_56:
[----:B------:R-:W-:Y:S01]  /*aba0*/  ISETP.NE.AND P0, PT, R0, 0x1, PT ;  /* 0x000000010000780c */ /* 0x000fe20003f05270 */
[----:B--2---:R-:W-:Y:S01]  /*abb0*/  VIADD R11, R21, 0xffffffff ;  /* 0xffffffff150b7836 */ /* 0x004fe20000000000 */
[----:B-1----:R-:W-:Y:S01]  /*abc0*/  SHF.R.U64 R9, R8, R26, R9 ;  /* 0x0000001a08097219 */ /* 0x002fe20000001209 */
[----:B------:R-:W-:Y:S01]  /*abd0*/  IMAD.MOV R18, RZ, RZ, -R18 ;  /* 0x000000ffff127224 */ /* 0x000fe200078e0a12 */
[----:B------:R-:W-:Y:S02]  /*abe0*/  LOP3.LUT R8, R17, R28, RZ, 0xc0, !PT ;  /* 0x0000001c11087212 */ /* 0x000fe400078ec0ff */
[----:B------:R-:W-:Y:S01]  /*abf0*/  LOP3.LUT R14, R14, R11, RZ, 0xc0, !PT ;  /* 0x0000000b0e0e7212 */ /* 0x000fe200078ec0ff */
[----:B------:R-:W-:Y:S02]  /*ac00*/  IMAD.MOV R10, RZ, RZ, -R9 ;  /* 0x000000ffff0a7224 */ /* 0x000fe400078e0a09 */
[----:B------:R-:W-:Y:S02]  /*ac10*/  IMAD R8, R22, R9, R8 ;  /* 0x0000000916087224 */ /* 0x000fe400078e0208 */
[----:B------:R-:W-:-:S02]  /*ac20*/  IMAD.MOV.U32 R11, RZ, RZ, 0x1 ;  /* 0x00000001ff0b7424 */ /* 0x000fc400078e00ff */
[----:B------:R-:W-:Y:S02]  /*ac30*/  @P0 IMAD R23, R20, R18, R7 ;  /* 0x0000001214170224 */ /* 0x000fe400078e0207 */
[----:B0-----:R-:W-:Y:S02]  /*ac40*/  IMAD R7, R10, R27, R19 ;  /* 0x0000001b0a077224 */ /* 0x001fe400078e0213 */
[----:B------:R-:W-:Y:S02]  /*ac50*/  IMAD R15, R8, R29, R23 ;  /* 0x0000001d080f7224 */ /* 0x000fe400078e0217 */
[----:B------:R-:W-:Y:S02]  /*ac60*/  IMAD R8, R7, R21, R14 ;  /* 0x0000001507087224 */ /* 0x000fe400078e020e */
[----:B------:R-:W-:-:S03]  /*ac70*/  IMAD.MOV.U32 R10, RZ, RZ, R16 ;  /* 0x000000ffff0a7224 */ /* 0x000fc600078e0010 */
[----:B------:R-:W-:Y:S02]  /*ac80*/  SEL R18, R8, R15, !P0 ;  /* 0x0000000f08127207 */ /* 0x000fe40004000000 */
[----:B------:R-:W-:-:S07]  /*ac90*/  SEL R15, R15, R8, !P0 ;  /* 0x000000080f0f7207 */ /* 0x000fce0004000000 */
.L_x_54:
[----:B------:R-:W-:-:S08]  /*aca0*/  NOP ;  /* 0x0000000000007918 */ /* 0x000fd00000000000 */
[----:B------:R-:W0:-:S00]  /*acb0*/  USETMAXREG.DEALLOC.CTAPOOL 0x28 ;  /* 0x00000028000079c8 */ /* 0x000e0000080e0500 */
[----:B0-----:R-:W-:-:S13]  /*acc0*/  ISETP.NE.AND P0, PT, R6, RZ, PT ;  /* 0x000000ff0600720c */ /* 0x001fda0003f05270 */
[----:B------:R-:W-:Y:S05]  /*acd0*/  @P0 EXIT ;  /* 0x000000000000094d */ /* 0x000fea0003800000 */
[----:B------:R-:W-:Y:S01]  /*ace0*/  LOP3.LUT P0, RZ, R11, 0xff, RZ, 0xc0, !PT ;  /* 0x000000ff0bff7812 */ /* 0x000fe2000780c0ff */
[----:B------:R-:W-:Y:S02]  /*acf0*/  IMAD.MOV.U32 R12, RZ, RZ, 0x1 ;  /* 0x00000001ff0c7424 */ /* 0x000fe400078e00ff */
[----:B------:R-:W-:-:S10]  /*ad00*/  IMAD.MOV.U32 R14, RZ, RZ, RZ ;  /* 0x000000ffff0e7224 */ /* 0x000fd400078e00ff */
[----:B------:R-:W-:Y:S05]  /*ad10*/  @!P0 BRA `(.L_x_57) ;  /* 0x0000000c00348947 */ /* 0x000fea0003800000 */
[----:B------:R-:W0:Y:S01]  /*ad20*/  LDC R6, c[0x0][0x28c] ;  /* 0x0000a300ff067b82 */ /* 0x000e220000000800 */
[----:B------:R-:W-:Y:S01]  /*ad30*/  ULDC UR5, c[0x0][0x600] ;  /* 0x0001800000057ab9 */ /* 0x000fe20000000800 */
[----:B------:R-:W-:Y:S01]  /*ad40*/  ULDC UR4, c[0x0][0xc] ;  /* 0x0000030000047ab9 */ /* 0x000fe20000000800 */
[----:B------:R-:W-:Y:S01]  /*ad50*/  UIADD3 UR16, UR5, -0x1, URZ ;  /* 0xffffffff05107890 */ /* 0x000fe2000fffe03f */
[C---:B------:R-:W-:Y:S01]  /*ad60*/  LOP3.LUT P2, RZ, R4.reuse, 0x7f, RZ, 0xc0, !PT ;  /* 0x0000007f04ff7812 */ /* 0x040fe2000784c0ff */
[----:B------:R-:W-:Y:S01]  /*ad70*/  ULDC UR6, c[0x0][0x658] ;  /* 0x0001960000067ab9 */ /* 0x000fe20000000800 */
[----:B------:R-:W-:Y:S01]  /*ad80*/  ULDC UR5, c[0x0][0x10] ;  /* 0x0000040000057ab9 */ /* 0x000fe20000000800 */
[----:B------:R-:W-:Y:S01]  /*ad90*/  UMOV UR7, 0xffffffff ;  /* 0xffffffff00077882 */ /* 0x000fe20000000000 */
[----:B------:R-:W-:Y:S01]  /*ada0*/  UMOV UR8, 0x1 ;  /* 0x0000000100087882 */ /* 0x000fe20000000000 */
[----:B------:R-:W-:Y:S01]  /*adb0*/  UIMAD.WIDE.U32 UR4, UR4, UR5, URZ ;  /* 0x00000005040472a5 */ /* 0x000fe2000f8e003f */
[----:B------:R-:W-:Y:S01]  /*adc0*/  LOP3.LUT P0, RZ, R4, 0x1f, RZ, 0xc0, !PT ;  /* 0x0000001f04ff7812 */ /* 0x000fe2000780c0ff */
[----:B------:R-:W-:Y:S01]  /*add0*/  USHF.L.U32 UR7, UR7, UR6, URZ ;  /* 0x0000000607077299 */ /* 0x000fe2000800063f */
[----:B------:R-:W-:Y:S01]  /*ade0*/  BSSY B0, `(.L_x_57) ;  /* 0x00000c0000007945 */ /* 0x000fe20003800000 */
[----:B------:R-:W-:Y:S01]  /*adf0*/  USHF.L.U32 UR18, UR8, UR6, URZ ;  /* 0x0000000608127299 */ /* 0x000fe2000800063f */
[----:B------:R-:W-:Y:S01]  /*ae00*/  IMAD.MOV.U32 R16, RZ, RZ, 0x1 ;  /* 0x00000001ff107424 */ /* 0x000fe200078e00ff */
[----:B------:R-:W-:Y:S01]  /*ae10*/  LOP3.LUT R17, R5, 0x2, RZ, 0xfc, !PT ;  /* 0x0000000205117812 */ /* 0x000fe200078efcff */
[----:B------:R-:W-:Y:S01]  /*ae20*/  ULDC UR6, c[0x0][0x14] ;  /* 0x0000050000067ab9 */ /* 0x000fe20000000800 */
[----:B------:R-:W-:Y:S01]  /*ae30*/  PLOP3.LUT P0, PT, P0, P2, PT, 0x8a, 0x0 ;  /* 0x000000000000781c */ /* 0x000fe20000705172 */
[----:B------:R-:W-:Y:S01]  /*ae40*/  UIMAD.WIDE.U32 UR20, UR4, UR6, URZ ;  /* 0x00000006041472a5 */ /* 0x000fe2000f8e003f */
[----:B------:R-:W-:Y:S01]  /*ae50*/  IMAD.MOV.U32 R12, RZ, RZ, 0x1 ;  /* 0x00000001ff0c7424 */ /* 0x000fe200078e00ff */
[----:B------:R-:W-:Y:S01]  /*ae60*/  UIMAD UR13, UR5, UR6, URZ ;  /* 0x00000006050d72a4 */ /* 0x000fe2000f8e023f */
[----:B------:R-:W-:Y:S01]  /*ae70*/  IMAD.MOV.U32 R14, RZ, RZ, RZ ;  /* 0x000000ffff0e7224 */ /* 0x000fe200078e00ff */
[----:B------:R-:W-:Y:S01]  /*ae80*/  ULOP3.LUT UR17, URZ, UR7, URZ, 0x33, !UPT ;  /* 0x000000073f117292 */ /* 0x000fe2000f8e333f */
[----:B0-----:R-:W-:Y:S01]  /*ae90*/  VIADD R6, R6, 0x7f ;  /* 0x0000007f06067836 */ /* 0x001fe20000000000 */
[----:B------:R-:W-:Y:S01]  /*aea0*/  UIADD3 UR13, UR21, UR13, URZ ;  /* 0x0000000d150d7290 */ /* 0x000fe2000fffe03f */
[----:B------:R-:W-:-:S03]  /*aeb0*/  ULDC.64 UR22, c[0x0][0x198] ;  /* 0x0000660000167ab9 */ /* 0x000fc60000000a00 */
[----:B------:R-:W-:-:S04]  /*aec0*/  SHF.R.S32.HI R7, RZ, 0x1f, R6 ;  /* 0x0000001fff077819 */ /* 0x000fc80000011406 */
[----:B------:R-:W-:-:S04]  /*aed0*/  LEA.HI R7, R7, R6, RZ, 0x7 ;  /* 0x0000000607077211 */ /* 0x000fc800078f38ff */
[----:B------:R-:W-:-:S05]  /*aee0*/  SHF.R.S32.HI R13, RZ, 0x7, R7 ;  /* 0x00000007ff0d7819 */ /* 0x000fca0000011407 */
[----:B------:R-:W-:-:S07]  /*aef0*/  VIADD R4, R13, 0x1 ;  /* 0x000000010d047836 */ /* 0x000fce0000000000 */
.L_x_69:
[----:B------:R-:W-:-:S03]  /*af00*/  UMOV UR4, 0xffffffff ;  /* 0xffffffff00047882 */ /* 0x000fc60000000000 */
[----:B------:R-:W-:Y:S05]  /*af10*/  BRA.DIV UR4, `(.L_x_58) ;  /* 0x0000000e04807947 */ /* 0x000fea000b800000 */
[----:B------:R-:W-:-:S13]  /*af20*/  ELECT P1, URZ, PT ;  /* 0x00000000003f782f */ /* 0x000fda0003820000 */
.L_x_79:
[----:B------:R-:W0:Y:S01]  /*af30*/  LDC R6, c[0x0][0x28c] ;  /* 0x0000a300ff067b82 */ /* 0x000e220000000800 */
[----:B------:R-:W-:Y:S01]  /*af40*/  BSSY B1, `(.L_x_59) ;  /* 0x0000037000017945 */ /* 0x000fe20003800000 */
[----:B0-----:R-:W-:-:S13]  /*af50*/  ISETP.LT.OR P1, PT, R6, 0x1, !P1 ;  /* 0x000000010600780c */ /* 0x001fda0004f21670 */
[----:B------:R-:W-:Y:S05]  /*af60*/  @P1 BRA `(.L_x_60) ;  /* 0x0000000000d01947 */ /* 0x000fea0003800000 */
[----:B------:R-:W-:Y:S02]  /*af70*/  IMAD.SHL.U32 R19, R18, 0x20, RZ ;  /* 0x0000002012137824 */ /* 0x000fe400078e00ff */
[----:B------:R-:W-:Y:S02]  /*af80*/  IMAD.SHL.U32 R15, R15, 0x200, RZ ;  /* 0x000002000f0f7824 */ /* 0x000fe400078e00ff */
[----:B------:R-:W-:Y:S02]  /*af90*/  IMAD.MOV.U32 R20, RZ, RZ, RZ ;  /* 0x000000ffff147224 */ /* 0x000fe400078e00ff */
[----:B------:R-:W-:Y:S02]  /*afa0*/  IMAD.MOV.U32 R6, RZ, RZ, R4 ;  /* 0x000000ffff067224 */ /* 0x000fe400078e0004 */
[----:B------:R-:W-:Y:S02]  /*afb0*/  IMAD.MOV.U32 R7, RZ, RZ, R12 ;  /* 0x000000ffff077224 */ /* 0x000fe400078e000c */
[----:B------:R-:W-:-:S07]  /*afc0*/  IMAD.MOV.U32 R8, RZ, RZ, R14 ;  /* 0x000000ffff087224 */ /* 0x000fce00078e000e */
.L_x_64:
[----:B------:R-:W0:Y:S01]  /*afd0*/  S2R R18, SR_CgaCtaId ;  /* 0x0000000000127919 */ /* 0x000e220000008800 */
[----:B------:R-:W-:Y:S01]  /*afe0*/  MOV R9, 0x400 ;  /* 0x0000040000097802 */ /* 0x000fe20000000f00 */
[----:B------:R-:W1:Y:S03]  /*aff0*/  @!P2 LDC R11, c[0x0][0x500] ;  /* 0x00014000ff0bab82 */ /* 0x000e660000000800 */
[----:B0-----:R-:W-:Y:S02]  /*b000*/  LEA R21, R18, R9, 0x18 ;  /* 0x0000000912157211 */ /* 0x001fe400078ec0ff */
[----:B------:R-:W-:-:S03]  /*b010*/  SHF.L.U32 R9, R7, 0x1f, RZ ;  /* 0x0000001f07097819 */ /* 0x000fc600000006ff */
[----:B------:R-:W-:-:S04]  /*b020*/  IMAD R18, R8, 0x8, R21 ;  /* 0x0000000808127824 */ /* 0x000fc800078e0215 */
[----:B------:R-:W0:Y:S02]  /*b030*/  SYNCS.PHASECHK.TRANS64.TRYWAIT P1, [R18+URZ+0x18], R9 ;  /* 0x00001809120075a7 */ /* 0x000e24000802017f */
[----:B01----:R-:W-:Y:S05]  /*b040*/  @!P1 BRA `(.L_x_61) ;  /* 0x0000000c00549947 */ /* 0x003fea0003800000 */
.L_x_80:
[----:B0-----:R-:W-:Y:S01]  /*b050*/  PRMT R9, R17, 0x9910, RZ ;  /* 0x0000991011097816 */ /* 0x001fe200000000ff */
[----:B------:R0:W-:Y:S03]  /*b060*/  @!P2 SYNCS.ARRIVE.TRANS64 RZ, [R18+URZ], R11 ;  /* 0x0000000b12ffa9a7 */ /* 0x0001e6000800003f */
[----:B------:R-:W-:-:S13]  /*b070*/  ISETP.NE.AND P1, PT, R9, 0x2, PT ;  /* 0x000000020900780c */ /* 0x000fda0003f25270 */
[----:B0-----:R-:W-:Y:S05]  /*b080*/  @P1 BRA `(.L_x_62) ;  /* 0x0000000000041947 */ /* 0x001fea0003800000 */
[----:B------:R-:W-:Y:S01]  /*b090*/  BPT.TRAP 0x1 ;  /* 0x000000040000795c */ /* 0x000fe20000300000 */
.L_x_62:
[----:B------:R-:W-:Y:S05]  /*b0a0*/  @P0 BRA `(.L_x_63) ;  /* 0x0000000000040947 */ /* 0x000fea0003800000 */
[----:B------:R-:W-:Y:S01]  /*b0b0*/  BPT.TRAP 0x1 ;  /* 0x000000040000795c */ /* 0x000fe20000300000 */
.L_x_63:
[--C-:B------:R-:W-:Y:S01]  /*b0c0*/  IMAD R9, R8, 0x10000, R21.reuse ;  /* 0x0001000008097824 */ /* 0x100fe200078e0215 */
[----:B------:R-:W-:Y:S01]  /*b0d0*/  R2UR UR9, R18 ;  /* 0x00000000120972ca */ /* 0x000fe200000e0000 */
[----:B------:R-:W-:Y:S01]  /*b0e0*/  IMAD R21, R8, 0x1000, R21 ;  /* 0x0000100008157824 */ /* 0x000fe200078e0215 */
[----:B------:R-:W-:Y:S01]  /*b0f0*/  UIADD3 UR4, UP0, UR22, 0xf0, URZ ;  /* 0x000000f016047890 */ /* 0x000fe2000ff1e03f */
[----:B------:R-:W-:Y:S01]  /*b100*/  VIADD R6, R6, 0xffffffff ;  /* 0xffffffff06067836 */ /* 0x000fe20000000000 */
[----:B------:R-:W-:Y:S01]  /*b110*/  R2UR UR5, R9 ;  /* 0x00000000090572ca */ /* 0x000fe200000e0000 */
[----:B------:R-:W-:Y:S01]  /*b120*/  UIADD3 UR24, UP1, UR22, 0x1f0, URZ ;  /* 0x000001f016187890 */ /* 0x000fe2000ff3e03f */
[----:B------:R-:W-:Y:S01]  /*b130*/  R2UR UR8, R21 ;  /* 0x00000000150872ca */ /* 0x000fe200000e0000 */
[----:B------:R-:W-:Y:S01]  /*b140*/  VIADD R8, R8, 0x1 ;  /* 0x0000000108087836 */ /* 0x000fe20000000000 */
[----:B------:R-:W-:Y:S01]  /*b150*/  R2UR UR11, R15 ;  /* 0x000000000f0b72ca */ /* 0x000fe200000e0000 */
[----:B------:R-:W-:Y:S01]  /*b160*/  UIADD3.X UR25, URZ, UR23, URZ, UP1, !UPT ;  /* 0x000000173f197290 */ /* 0x000fe20008ffe43f */
[----:B------:R-:W-:Y:S01]  /*b170*/  R2UR UR10, R20 ;  /* 0x00000000140a72ca */ /* 0x000fe200000e0000 */
[----:B------:R-:W-:Y:S01]  /*b180*/  UMOV UR6, 0x0 ;  /* 0x0000000000067882 */ /* 0x000fe20000000000 */
[----:B------:R-:W-:Y:S01]  /*b190*/  R2UR UR12, R10 ;  /* 0x000000000a0c72ca */ /* 0x000fe200000e0000 */
[----:B------:R-:W-:Y:S01]  /*b1a0*/  UMOV UR7, 0x10000000 ;  /* 0x1000000000077882 */ /* 0x000fe20000000000 */
[----:B------:R-:W-:Y:S01]  /*b1b0*/  R2UR UR19, R19 ;  /* 0x00000000131372ca */ /* 0x000fe200000e0000 */
[----:B------:R-:W-:Y:S01]  /*b1c0*/  VIADD R20, R20, 0x80 ;  /* 0x0000008014147836 */ /* 0x000fe20000000000 */
[----:B------:R-:W-:Y:S01]  /*b1d0*/  ISETP.GT.AND P3, PT, R6, 0x1, PT ;  /* 0x000000010600780c */ /* 0x000fe20003f64270 */
[----:B------:R-:W-:Y:S01]  /*b1e0*/  UIADD3 UR14, UR5, 0x100, URZ ;  /* 0x00000100050e7890 */ /* 0x000fe2000fffe03f */
[----:B------:R-:W-:Y:S01]  /*b1f0*/  ISETP.NE.AND P1, PT, R8, 0x3, PT ;  /* 0x000000030800780c */ /* 0x000fe20003f25270 */
[----:B------:R-:W-:-:S02]  /*b200*/  UIADD3.X UR5, URZ, UR23, URZ, UP0, !UPT ;  /* 0x000000173f057290 */ /* 0x000fc400087fe43f */
[----:B------:R-:W-:Y:S01]  /*b210*/  UIADD3 UR15, UR8, 0x30100, URZ ;  /* 0x00030100080f7890 */ /* 0x000fe2000fffe03f */
[----:B------:R-:W-:Y:S02]  /*b220*/  SEL R18, RZ, 0x1, P1 ;  /* 0x00000001ff127807 */ /* 0x000fe40000800000 */
[----:B------:R-:W-:Y:S01]  /*b230*/  UMOV UR8, UR14 ;  /* 0x0000000e00087c82 */ /* 0x000fe20008000000 */
[----:B------:R-:W-:Y:S02]  /*b240*/  SEL R8, R8, RZ, P1 ;  /* 0x000000ff08087207 */ /* 0x000fe40000800000 */
[----:B------:R-:W-:Y:S01]  /*b250*/  LOP3.LUT R7, R7, R18, RZ, 0x3c, !PT ;  /* 0x0000001207077212 */ /* 0x000fe200078e3cff */
[----:B------:R0:W-:Y:S02]  /*b260*/  UTMALDG.3D [UR8], [UR4], desc[UR6] ;  /* 0x00000608040075b4 */ /* 0x0001e40008011000 */
[----:B0-----:R-:W-:Y:S01]  /*b270*/  UMOV UR8, UR15 ;  /* 0x0000000f00087c82 */ /* 0x001fe20008000000 */
[----:B------:R-:W-:-:S02]  /*b280*/  UMOV UR11, UR19 ;  /* 0x00000013000b7c82 */ /* 0x000fc40008000000 */
[----:B------:R0:W-:Y:S02]  /*b290*/  UTMALDG.3D [UR8], [UR24], desc[UR6] ;  /* 0x00000608180075b4 */ /* 0x0001e40008011000 */
[----:B0-----:R-:W-:Y:S05]  /*b2a0*/  @P3 BRA `(.L_x_64) ;  /* 0xfffffffc00483947 */ /* 0x001fea000383ffff */
.L_x_60:
[----:B------:R-:W-:Y:S05]  /*b2b0*/  BSYNC B1 ;  /* 0x0000000000017941 */ /* 0x000fea0003800000 */
.L_x_59:
[----:B------:R-:W-:Y:S01]  /*b2c0*/  LOP3.LUT P3, RZ, R16, 0xff, RZ, 0xc0, !PT ;  /* 0x000000ff10ff7812 */ /* 0x000fe2000786c0ff */
[----:B------:R-:W-:Y:S01]  /*b2d0*/  IMAD.IADD R14, R13, 0x1, R14 ;  /* 0x000000010d0e7824 */ /* 0x000fe200078e020e */
[----:B------:R-:W-:Y:S01]  /*b2e0*/  IADD3 R2, P4, R2, UR20, RZ ;  /* 0x0000001402027c10 */ /* 0x000fe2000ff9e0ff */
[----:B------:R-:W-:Y:S01]  /*b2f0*/  ULDC.64 UR4, c[0x0][0x650] ;  /* 0x0001940000047ab9 */ /* 0x000fe20000000a00 */
[----:B------:R-:W-:Y:S01]  /*b300*/  BSSY B1, `(.L_x_65) ;  /* 0x000006b000017945 */ /* 0x000fe20003800000 */
[----:B------:R-:W-:Y:S01]  /*b310*/  IMAD.MOV.U32 R15, RZ, RZ, -0x1 ;  /* 0xffffffffff0f7424 */ /* 0x000fe200078e00ff */
[----:B------:R-:W-:Y:S01]  /*b320*/  ISETP.GT.U32.AND P1, PT, R14, 0x2, PT ;  /* 0x000000020e00780c */ /* 0x000fe20003f24070 */
[----:B------:R-:W-:Y:S01]  /*b330*/  IMAD.MOV.U32 R18, RZ, RZ, -0x1 ;  /* 0xffffffffff127424 */ /* 0x000fe200078e00ff */
[----:B------:R-:W-:Y:S01]  /*b340*/  IADD3.X R3, R3, UR13, RZ, P4, !PT ;  /* 0x0000000d03037c10 */ /* 0x000fe2000a7fe4ff */
[----:B------:R-:W-:Y:S01]  /*b350*/  IMAD.MOV.U32 R10, RZ, RZ, -0x1 ;  /* 0xffffffffff0a7424 */ /* 0x000fe200078e00ff */
[----:B------:R-:W-:-:S02]  /*b360*/  ISETP.LT.U32.AND P1, PT, R13, 0x3, P1 ;  /* 0x000000030d00780c */ /* 0x000fc40000f21070 */
[----:B------:R-:W-:Y:S01]  /*b370*/  PRMT R16, RZ, 0x7610, R16 ;  /* 0x00007610ff107816 */ /* 0x000fe20000000010 */
[----:B------:R-:W0:Y:S01]  /*b380*/  @P3 S2R R7, SR_CgaCtaId ;  /* 0x0000000000073919 */ /* 0x000e220000008800 */
[----:B------:R-:W-:-:S04]  /*b390*/  @P3 MOV R6, 0x400 ;  /* 0x0000040000063802 */ /* 0x000fc80000000f00 */
[----:B0-----:R-:W-:Y:S01]  /*b3a0*/  @P3 LEA R8, R7, R6, 0x18 ;  /* 0x0000000607083211 */ /* 0x001fe200078ec0ff */
[----:B------:R-:W-:-:S03]  /*b3b0*/  IMAD.WIDE.U32 R6, R14, -0x55555555, RZ ;  /* 0xaaaaaaab0e067825 */ /* 0x000fc600078e00ff */
[----:B------:R0:W-:Y:S01]  /*b3c0*/  @P3 SYNCS.ARRIVE.TRANS64.A1T0 RZ, [R8+URZ+0x48], RZ ;  /* 0x000048ff08ff39a7 */ /* 0x0001e2000810003f */
[----:B------:R-:W-:Y:S02]  /*b3d0*/  ISETP.GE.U32.AND P3, PT, R13, 0x3, PT ;  /* 0x000000030d00780c */ /* 0x000fe40003f66070 */
[----:B------:R-:W-:Y:S02]  /*b3e0*/  SHF.R.U32.HI R9, RZ, 0x1, R7 ;  /* 0x00000001ff097819 */ /* 0x000fe40000011607 */
[----:B------:R-:W-:Y:S02]  /*b3f0*/  SEL R7, RZ, 0x1, !P1 ;  /* 0x00000001ff077807 */ /* 0x000fe40004800000 */
[----:B------:R-:W-:Y:S01]  /*b400*/  ISETP.GE.U32.AND P1, PT, R2, UR4, PT ;  /* 0x0000000402007c0c */ /* 0x000fe2000bf26070 */
[----:B------:R-:W-:Y:S01]  /*b410*/  IMAD R14, R9, -0x3, R14 ;  /* 0xfffffffd090e7824 */ /* 0x000fe200078e020e */
[----:B------:R-:W-:Y:S02]  /*b420*/  LOP3.LUT R12, R12, R7, RZ, 0x3c, !PT ;  /* 0x000000070c0c7212 */ /* 0x000fe400078e3cff */
[----:B------:R-:W-:-:S02]  /*b430*/  ISETP.GE.U32.AND.EX P1, PT, R3, UR5, PT, P1 ;  /* 0x0000000503007c0c */ /* 0x000fc4000bf26110 */
[----:B------:R-:W-:Y:S02]  /*b440*/  PRMT R6, RZ, 0x7610, R6 ;  /* 0x00007610ff067816 */ /* 0x000fe40000000006 */
[----:B------:R-:W-:-:S09]  /*b450*/  @P3 LOP3.LUT R12, R12, 0x1, R9, 0x78, !PT ;  /* 0x000000010c0c3812 */ /* 0x000fd200078e7809 */
[----:B0-----:R-:W-:Y:S05]  /*b460*/  @P1 BRA `(.L_x_66) ;  /* 0x0000000400501947 */ /* 0x001fea0003800000 */
[----:B------:R-:W-:Y:S01]  /*b470*/  ULDC.64 UR4, c[0x0][0x628] ;  /* 0x00018a0000047ab9 */ /* 0x000fe20000000a00 */
[----:B------:R-:W0:Y:S01]  /*b480*/  S2R R18, SR_CTAID.X ;  /* 0x0000000000127919 */ /* 0x000e220000002500 */
[----:B------:R-:W-:Y:S01]  /*b490*/  ISETP.NE.U32.AND P1, PT, RZ, UR4, PT ;  /* 0x00000004ff007c0c */ /* 0x000fe2000bf25070 */
[----:B------:R-:W-:Y:S01]  /*b4a0*/  ULDC UR7, c[0x0][0x630] ;  /* 0x00018c0000077ab9 */ /* 0x000fe20000000800 */
[----:B------:R-:W-:Y:S01]  /*b4b0*/  IMAD.MOV.U32 R6, RZ, RZ, R2 ;  /* 0x000000ffff067224 */ /* 0x000fe200078e0002 */
[----:B------:R-:W1:Y:S01]  /*b4c0*/  S2R R15, SR_CTAID.Y ;  /* 0x00000000000f7919 */ /* 0x000e620000002600 */
[----:B------:R-:W-:Y:S01]  /*b4d0*/  ISETP.NE.AND.EX P1, PT, RZ, UR5, PT, P1 ;  /* 0x00000005ff007c0c */ /* 0x000fe2000bf25310 */
[----:B------:R-:W-:-:S12]  /*b4e0*/  IMAD.MOV.U32 R7, RZ, RZ, R3 ;  /* 0x000000ffff077224 */ /* 0x000fd800078e0003 */
[----:B------:R-:W-:Y:S05]  /*b4f0*/  @!P1 BRA `(.L_x_67) ;  /* 0x0000000000289947 */ /* 0x000fea0003800000 */
[----:B------:R-:W-:Y:S02]  /*b500*/  ULDC UR6, c[0x0][0x634] ;  /* 0x00018d0000067ab9 */ /* 0x000fe40000000800 */
[----:B------:R-:W-:-:S05]  /*b510*/  IADD3 R11, P1, R2, UR6, RZ ;  /* 0x00000006020b7c10 */ /* 0x000fca000ff3e0ff */
[----:B------:R-:W-:-:S04]  /*b520*/  IMAD.X R19, RZ, RZ, R3, P1 ;  /* 0x000000ffff137224 */ /* 0x000fc800008e0603 */
[----:B------:R-:W-:-:S04]  /*b530*/  IMAD.WIDE.U32 R8, R19, UR4, RZ ;  /* 0x0000000413087c25 */ /* 0x000fc8000f8e00ff */
[----:B------:R-:W-:-:S04]  /*b540*/  IMAD.WIDE.U32 R8, P1, R11, UR5, R8 ;  /* 0x000000050b087c25 */ /* 0x000fc8000f820008 */
[----:B------:R-:W-:-:S04]  /*b550*/  IMAD.WIDE.U32 R10, R11, UR4, RZ ;  /* 0x000000040b0a7c25 */ /* 0x000fc8000f8e00ff */
[----:B------:R-:W-:Y:S01]  /*b560*/  IMAD.X R7, RZ, RZ, RZ, P1 ;  /* 0x000000ffff077224 */ /* 0x000fe200008e06ff */
[----:B------:R-:W-:Y:S01]  /*b570*/  IADD3 RZ, P1, R11, R8, RZ ;  /* 0x000000080bff7210 */ /* 0x000fe20007f3e0ff */
[----:B------:R-:W-:-:S04]  /*b580*/  IMAD.MOV.U32 R6, RZ, RZ, R9 ;  /* 0x000000ffff067224 */ /* 0x000fc800078e0009 */
[----:B------:R-:W-:-:S08]  /*b590*/  IMAD.WIDE.U32.X R6, R19, UR5, R6, P1 ;  /* 0x0000000513067c25 */ /* 0x000fd000088e0406 */
.L_x_67:
[--C-:B------:R-:W-:Y:S01]  /*b5a0*/  SHF.R.U64 R10, R6, UR7, R7.reuse ;  /* 0x00000007060a7c19 */ /* 0x100fe20008001207 */
[----:B------:R-:W-:Y:S01]  /*b5b0*/  ULDC.64 UR4, c[0x0][0x620] ;  /* 0x0001880000047ab9 */ /* 0x000fe20000000a00 */
[----:B------:R-:W-:Y:S01]  /*b5c0*/  SHF.R.U32.HI R6, RZ, UR7, R7 ;  /* 0x00000007ff067c19 */ /* 0x000fe20008011607 */
[----:B------:R-:W2:Y:S01]  /*b5d0*/  LDC R25, c[0x0][0x144] ;  /* 0x00005100ff197b82 */ /* 0x000ea20000000800 */
[----:B------:R-:W-:Y:S01]  /*b5e0*/  IADD3 R9, P1, RZ, -R10, RZ ;  /* 0x8000000aff097210 */ /* 0x000fe20007f3e0ff */
[----:B------:R-:W-:Y:S01]  /*b5f0*/  ULDC.64 UR8, c[0x0][0x640] ;  /* 0x0001900000087ab9 */ /* 0x000fe20000000a00 */
[----:B0-----:R-:W-:Y:S01]  /*b600*/  I2FP.F32.U32 R11, R18 ;  /* 0x00000012000b7245 */ /* 0x001fe20000201000 */
[----:B------:R-:W-:Y:S02]  /*b610*/  ULDC UR6, c[0x0][0x608] ;  /* 0x0001820000067ab9 */ /* 0x000fe40000000800 */
[----:B------:R-:W-:Y:S01]  /*b620*/  IMAD.X R6, RZ, RZ, ~R6, P1 ;  /* 0x000000ffff067224 */ /* 0x000fe200008e0e06 */
[----:B------:R-:W-:Y:S01]  /*b630*/  ISETP.NE.U32.AND P1, PT, RZ, UR8, PT ;  /* 0x00000008ff007c0c */ /* 0x000fe2000bf25070 */
[----:B------:R-:W0:Y:S02]  /*b640*/  LDC R20, c[0x0][0x148] ;  /* 0x00005200ff147b82 */ /* 0x000e240000000800 */
[----:B------:R-:W-:Y:S01]  /*b650*/  IMAD R8, R6, UR4, RZ ;  /* 0x0000000406087c24 */ /* 0x000fe2000f8e02ff */
[----:B------:R-:W-:Y:S01]  /*b660*/  ISETP.NE.AND.EX P1, PT, RZ, UR9, PT, P1 ;  /* 0x00000009ff007c0c */ /* 0x000fe2000bf25310 */
[----:B------:R-:W-:Y:S01]  /*b670*/  IMAD.WIDE.U32 R6, R9, UR4, R2 ;  /* 0x0000000409067c25 */ /* 0x000fe2000f8e0002 */
[----:B------:R-:W-:-:S03]  /*b680*/  ULDC UR4, c[0x0][0x150] ;  /* 0x0000540000047ab9 */ /* 0x000fc60000000800 */
[----:B------:R-:W-:Y:S02]  /*b690*/  IMAD R9, R9, UR5, R8 ;  /* 0x0000000509097c24 */ /* 0x000fe4000f8e0208 */
[----:B------:R-:W-:Y:S01]  /*b6a0*/  FMUL R8, R11, UR4 ;  /* 0x000000040b087c20 */ /* 0x000fe20008400000 */
[----:B------:R-:W-:Y:S01]  /*b6b0*/  ULDC UR4, c[0x0][0x618] ;  /* 0x0001860000047ab9 */ /* 0x000fe20000000800 */
[----:B------:R-:W-:Y:S01]  /*b6c0*/  ULDC UR5, c[0x0][0x154] ;  /* 0x0000550000057ab9 */ /* 0x000fe20000000800 */
[----:B------:R-:W-:-:S03]  /*b6d0*/  IMAD.IADD R7, R7, 0x1, R9 ;  /* 0x0000000107077824 */ /* 0x000fc600078e0209 */
[----:B------:R-:W3:Y:S02]  /*b6e0*/  F2I.U32.TRUNC.NTZ R8, R8 ;  /* 0x0000000800087305 */ /* 0x000ee4000020f000 */
[----:B------:R-:W-:Y:S02]  /*b6f0*/  SHF.R.U64 R11, R6, UR4, R7 ;  /* 0x00000004060b7c19 */ /* 0x000fe40008001207 */
[----:B-1----:R-:W-:-:S05]  /*b700*/  I2FP.F32.U32 R6, R15 ;  /* 0x0000000f00067245 */ /* 0x002fca0000201000 */
[----:B------:R-:W-:Y:S01]  /*b710*/  FMUL R22, R6, UR5 ;  /* 0x0000000506167c20 */ /* 0x000fe20008400000 */
[----:B------:R-:W-:Y:S01]  /*b720*/  SHF.R.U32.HI R6, RZ, UR4, R7 ;  /* 0x00000004ff067c19 */ /* 0x000fe20008011607 */
[----:B------:R-:W-:-:S03]  /*b730*/  ULDC UR4, c[0x0][0x658] ;  /* 0x0001960000047ab9 */ /* 0x000fc60000000800 */
[--C-:B------:R-:W-:Y:S01]  /*b740*/  SHF.R.U64 R21, R11, UR6, R6.reuse ;  /* 0x000000060b157c19 */ /* 0x100fe20008001206 */
[----:B------:R-:W1:Y:S01]  /*b750*/  F2I.U32.TRUNC.NTZ R22, R22 ;  /* 0x0000001600167305 */ /* 0x000e62000020f000 */
[----:B------:R-:W-:Y:S01]  /*b760*/  SHF.R.U32.HI R6, RZ, UR6, R6 ;  /* 0x00000006ff067c19 */ /* 0x000fe20008011606 */
[----:B---3--:R-:W-:-:S03]  /*b770*/  IMAD.MOV R8, RZ, RZ, -R8 ;  /* 0x000000ffff087224 */ /* 0x008fc600078e0a08 */
[----:B------:R-:W-:Y:S01]  /*b780*/  SHF.R.U64 R19, R21, UR4, R6 ;  /* 0x0000000415137c19 */ /* 0x000fe20008001206 */
[----:B--2---:R-:W-:Y:S01]  /*b790*/  IMAD R18, R25, R8, R18 ;  /* 0x0000000819127224 */ /* 0x004fe200078e0212 */
[----:B------:R-:W-:-:S03]  /*b7a0*/  SHF.R.U32.HI R23, RZ, UR4, R6 ;  /* 0x00000004ff177c19 */ /* 0x000fc60008011606 */
[----:B------:R-:W-:Y:S02]  /*b7b0*/  IMAD.MOV.U32 R6, RZ, RZ, R19 ;  /* 0x000000ffff067224 */ /* 0x000fe400078e0013 */
[----:B------:R-:W-:Y:S01]  /*b7c0*/  IMAD.MOV.U32 R7, RZ, RZ, R23 ;  /* 0x000000ffff077224 */ /* 0x000fe200078e0017 */
[----:B-1----:R-:W-:Y:S06]  /*b7d0*/  @!P1 BRA `(.L_x_68) ;  /* 0x0000000000289947 */ /* 0x002fec0003800000 */
[----:B------:R-:W-:Y:S02]  /*b7e0*/  ULDC UR4, c[0x0][0x64c] ;  /* 0x0001930000047ab9 */ /* 0x000fe40000000800 */
[----:B------:R-:W-:-:S05]  /*b7f0*/  IADD3 R7, P1, R19, UR4, RZ ;  /* 0x0000000413077c10 */ /* 0x000fca000ff3e0ff */
[----:B------:R-:W-:-:S04]  /*b800*/  IMAD.X R23, RZ, RZ, R23, P1 ;  /* 0x000000ffff177224 */ /* 0x000fc800008e0617 */
[----:B------:R-:W-:-:S04]  /*b810*/  IMAD.WIDE.U32 R8, R23, UR8, RZ ;  /* 0x0000000817087c25 */ /* 0x000fc8000f8e00ff */
[----:B------:R-:W-:-:S04]  /*b820*/  IMAD.WIDE.U32 R8, P1, R7, UR9, R8 ;  /* 0x0000000907087c25 */ /* 0x000fc8000f820008 */
[----:B------:R-:W-:-:S04]  /*b830*/  IMAD.WIDE.U32 R6, R7, UR8, RZ ;  /* 0x0000000807067c25 */ /* 0x000fc8000f8e00ff */
[----:B------:R-:W-:Y:S01]  /*b840*/  IMAD.MOV.U32 R6, RZ, RZ, R9 ;  /* 0x000000ffff067224 */ /* 0x000fe200078e0009 */
[----:B------:R-:W-:Y:S01]  /*b850*/  IADD3 RZ, P3, R7, R8, RZ ;  /* 0x0000000807ff7210 */ /* 0x000fe20007f7e0ff */
[----:B------:R-:W-:-:S04]  /*b860*/  IMAD.X R7, RZ, RZ, RZ, P1 ;  /* 0x000000ffff077224 */ /* 0x000fc800008e06ff */
[----:B------:R-:W-:-:S08]  /*b870*/  IMAD.WIDE.U32.X R6, R23, UR9, R6, P3 ;  /* 0x0000000917067c25 */ /* 0x000fd000098e0406 */
.L_x_68:
[----:B------:R-:W-:Y:S01]  /*b880*/  ISETP.NE.AND P1, PT, R0, 0x1, PT ;  /* 0x000000010000780c */ /* 0x000fe20003f25270 */
[----:B------:R-:W-:Y:S01]  /*b890*/  ULDC UR4, c[0x0][0x648] ;  /* 0x0001920000047ab9 */ /* 0x000fe20000000800 */
[----:B------:R-:W-:Y:S01]  /*b8a0*/  IMAD.MOV R22, RZ, RZ, -R22 ;  /* 0x000000ffff167224 */ /* 0x000fe200078e0a16 */
[----:B------:R-:W-:Y:S01]  /*b8b0*/  SHF.R.U64 R6, R6, UR4, R7 ;  /* 0x0000000406067c19 */ /* 0x000fe20008001207 */
[----:B------:R-:W-:Y:S01]  /*b8c0*/  ULDC UR4, c[0x0][0x638] ;  /* 0x00018e0000047ab9 */ /* 0x000fe20000000800 */
[----:B------:R-:W-:Y:S01]  /*b8d0*/  LOP3.LUT R21, R21, UR17, RZ, 0xc0, !PT ;  /* 0x0000001115157c12 */ /* 0x000fe2000f8ec0ff */
[----:B------:R-:W-:Y:S01]  /*b8e0*/  ULDC UR5, c[0x0][0x610] ;  /* 0x0001840000057ab9 */ /* 0x000fe20000000800 */
[----:B------:R-:W-:Y:S02]  /*b8f0*/  IMAD.MOV.U32 R7, RZ, RZ, 0x1 ;  /* 0x00000001ff077424 */ /* 0x000fe400078e00ff */
[----:B------:R-:W-:-:S04]  /*b900*/  IMAD.MOV R8, RZ, RZ, -R6 ;  /* 0x000000ffff087224 */ /* 0x000fc800078e0a06 */
[----:B0-----:R-:W-:Y:S02]  /*b910*/  @P1 IMAD R18, R20, R22, R15 ;  /* 0x0000001614121224 */ /* 0x001fe400078e020f */
[----:B------:R-:W-:Y:S01]  /*b920*/  IMAD R15, R6, UR18, R21 ;  /* 0x00000012060f7c24 */ /* 0x000fe2000f8e0215 */
[----:B------:R-:W-:Y:S01]  /*b930*/  LOP3.LUT R6, R11, UR16, RZ, 0xc0, !PT ;  /* 0x000000100b067c12 */ /* 0x000fe2000f8ec0ff */
[----:B------:R-:W-:Y:S01]  /*b940*/  IMAD R19, R8, UR4, R19 ;  /* 0x0000000408137c24 */ /* 0x000fe2000f8e0213 */
[----:B------:R-:W-:Y:S01]  /*b950*/  ULDC UR4, c[0x0][0x600] ;  /* 0x0001800000047ab9 */ /* 0x000fe20000000800 */
[----:B------:R-:W-:Y:S02]  /*b960*/  IMAD R15, R15, UR5, R18 ;  /* 0x000000050f0f7c24 */ /* 0x000fe4000f8e0212 */
[--C-:B------:R-:W-:Y:S01]  /*b970*/  IMAD R8, R19, UR4, R6.reuse ;  /* 0x0000000413087c24 */ /* 0x100fe2000f8e0206 */
[----:B------:R-:W-:-:S04]  /*b980*/  PRMT R6, R7, 0x7610, R6 ;  /* 0x0000761007067816 */ /* 0x000fc80000000006 */
[----:B------:R-:W-:Y:S02]  /*b990*/  SEL R18, R8, R15, !P1 ;  /* 0x0000000f08127207 */ /* 0x000fe40004800000 */
[----:B------:R-:W-:-:S07]  /*b9a0*/  SEL R15, R15, R8, !P1 ;  /* 0x000000080f0f7207 */ /* 0x000fce0004800000 */
.L_x_66:
[----:B------:R-:W-:Y:S05]  /*b9b0*/  BSYNC B1 ;  /* 0x0000000000017941 */ /* 0x000fea0003800000 */
.L_x_65:
[----:B------:R-:W-:-:S13]  /*b9c0*/  LOP3.LUT P1, RZ, R6, 0xff, RZ, 0xc0, !PT ;  /* 0x000000ff06ff7812 */ /* 0x000fda000782c0ff */
[----:B------:R-:W-:Y:S05]  /*b9d0*/  @P1 BRA `(.L_x_69) ;  /* 0xfffffff400481947 */ /* 0x000fea000383ffff */
[----:B------:R-:W-:Y:S05]  /*b9e0*/  BSYNC B0 ;  /* 0x0000000000007941 */ /* 0x000fea0003800000 */
.L_x_57:
[----:B------:R-:W-:-:S03]  /*b9f0*/  UMOV UR4, 0xffffffff ;  /* 0xffffffff00047882 */ /* 0x000fc60000000000 */
[----:B------:R-:W-:Y:S05]  /*ba00*/  BRA.DIV UR4, `(.L_x_70) ;  /* 0x0000000204f87947 */ /* 0x000fea000b800000 */
[----:B------:R-:W-:-:S13]  /*ba10*/  ELECT P0, URZ, PT ;  /* 0x00000000003f782f */ /* 0x000fda0003800000 */
.L_x_83:
[----:B------:R-:W-:Y:S04]  /*ba20*/  BSSY B0, `(.L_x_71) ;  /* 0x0000022000007945 */ /* 0x000fe80003800000 */
[----:B------:R-:W-:Y:S05]  /*ba30*/  @!P0 BRA `(.L_x_72) ;  /* 0x0000000000808947 */ /* 0x000fea0003800000 */
[----:B------:R-:W-:-:S04]  /*ba40*/  LOP3.LUT R5, R5, 0x2, RZ, 0xfc, !PT ;  /* 0x0000000205057812 */ /* 0x000fc800078efcff */
[----:B------:R-:W-:-:S13]  /*ba50*/  ISETP.NE.AND P0, PT, R5, 0x3, PT ;  /* 0x000000030500780c */ /* 0x000fda0003f05270 */
[----:B------:R-:W-:Y:S05]  /*ba60*/  @!P0 BRA `(.L_x_73) ;  /* 0x0000000000048947 */ /* 0x000fea0003800000 */
[----:B------:R-:W-:Y:S01]  /*ba70*/  BPT.TRAP 0x1 ;  /* 0x000000040000795c */ /* 0x000fe20000300000 */
.L_x_73:
[----:B------:R-:W0:Y:S01]  /*ba80*/  S2R R3, SR_CgaCtaId ;  /* 0x0000000000037919 */ /* 0x000e220000008800 */
[----:B------:R-:W-:-:S04]  /*ba90*/  MOV R0, 0x400 ;  /* 0x0000040000007802 */ /* 0x000fc80000000f00 */
[----:B0-----:R-:W-:Y:S02]  /*baa0*/  LEA R3, R3, R0, 0x18 ;  /* 0x0000000003037211 */ /* 0x001fe400078ec0ff */
[----:B------:R-:W-:-:S03]  /*bab0*/  SHF.L.U32 R0, R12, 0x1f, RZ ;  /* 0x0000001f0c007819 */ /* 0x000fc600000006ff */
[----:B------:R-:W-:-:S04]  /*bac0*/  VIADD R3, R3, 0x18 ;  /* 0x0000001803037836 */ /* 0x000fc80000000000 */
[C---:B------:R-:W-:Y:S02]  /*bad0*/  IMAD R7, R14.reuse, 0x8, R3 ;  /* 0x000000080e077824 */ /* 0x040fe400078e0203 */
[----:B------:R-:W-:Y:S02]  /*bae0*/  VIADD R14, R14, 0x1 ;  /* 0x000000010e0e7836 */ /* 0x000fe40000000000 */
[----:B------:R-:W0:Y:S03]  /*baf0*/  SYNCS.PHASECHK.TRANS64.TRYWAIT P0, [R7+URZ], R0 ;  /* 0x00000000070075a7 */ /* 0x000e26000800017f */
[----:B------:R-:W-:-:S04]  /*bb00*/  ISETP.NE.AND P1, PT, R14, 0x3, PT ;  /* 0x000000030e00780c */ /* 0x000fc80003f25270 */
[----:B------:R-:W-:Y:S02]  /*bb10*/  SEL R5, RZ, 0x1, P1 ;  /* 0x00000001ff057807 */ /* 0x000fe40000800000 */
[----:B------:R-:W-:Y:S02]  /*bb20*/  SEL R14, R14, RZ, P1 ;  /* 0x000000ff0e0e7207 */ /* 0x000fe40000800000 */
[----:B------:R-:W-:-:S03]  /*bb30*/  LOP3.LUT R5, R12, R5, RZ, 0x3c, !PT ;  /* 0x000000050c057212 */ /* 0x000fc600078e3cff */
[----:B------:R-:W-:Y:S01]  /*bb40*/  IMAD R9, R14, 0x8, R3 ;  /* 0x000000080e097824 */ /* 0x000fe200078e0203 */
[----:B------:R-:W-:Y:S01]  /*bb50*/  SHF.L.U32 R4, R5, 0x1f, RZ ;  /* 0x0000001f05047819 */ /* 0x000fe200000006ff */
[----:B0-----:R-:W-:Y:S06]  /*bb60*/  @!P0 BRA `(.L_x_74) ;  /* 0x0000000000c48947 */ /* 0x001fec0003800000 */
.L_x_84:
[----:B------:R-:W1:Y:S01]  /*bb70*/  SYNCS.PHASECHK.TRANS64.TRYWAIT P0, [R9+URZ], R4 ;  /* 0x00000004090075a7 */ /* 0x000e62000800017f */
[----:B0-----:R-:W-:-:S05]  /*bb80*/  VIADD R0, R14, 0x1 ;  /* 0x000000010e007836 */ /* 0x001fca0000000000 */
[----:B------:R-:W-:-:S04]  /*bb90*/  ISETP.NE.AND P1, PT, R0, 0x3, PT ;  /* 0x000000030000780c */ /* 0x000fc80003f25270 */
[----:B------:R-:W-:Y:S02]  /*bba0*/  SEL R2, RZ, 0x1, P1 ;  /* 0x00000001ff027807 */ /* 0x000fe40000800000 */
[----:B------:R-:W-:Y:S02]  /*bbb0*/  SEL R0, R0, RZ, P1 ;  /* 0x000000ff00007207 */ /* 0x000fe40000800000 */
[----:B------:R-:W-:Y:S01]  /*bbc0*/  LOP3.LUT R2, R5, R2, RZ, 0x3c, !PT ;  /* 0x0000000205027212 */ /* 0x000fe200078e3cff */
[----:B-1----:R-:W-:Y:S06]  /*bbd0*/  @!P0 BRA `(.L_x_75) ;  /* 0x0000000000bc8947 */ /* 0x002fec0003800000 */
.L_x_85:
[----:B------:R-:W-:Y:S01]  /*bbe0*/  IMAD R3, R0, 0x8, R3 ;  /* 0x0000000800037824 */ /* 0x000fe200078e0203 */
[----:B------:R-:W-:-:S07]  /*bbf0*/  SHF.L.U32 R0, R2, 0x1f, RZ ;  /* 0x0000001f02007819 */ /* 0x000fce00000006ff */
.L_x_76:
[----:B-1----:R1:W2:Y:S02]  /*bc00*/  SYNCS.PHASECHK.TRANS64.TRYWAIT P0, [R3+URZ], R0 ;  /* 0x00000000030075a7 */ /* 0x0022a4000800017f */
[----:B--2---:R-:W-:Y:S05]  /*bc10*/  @!P0 NANOSLEEP.SYNCS 0x989680 ;  /* 0x009896800000895d */ /* 0x004fea0003900000 */
[----:B------:R-:W2:Y:S02]  /*bc20*/  @!P0 SYNCS.PHASECHK.TRANS64 P0, [R3+URZ], R0 ;  /* 0x00000000030085a7 */ /* 0x000ea4000800007f */
[----:B--2---:R-:W-:Y:S05]  /*bc30*/  @!P0 BRA `(.L_x_76) ;  /* 0xfffffffc00f08947 */ /* 0x004fea000383ffff */
.L_x_72:
[----:B------:R-:W-:Y:S05]  /*bc40*/  BSYNC B0 ;  /* 0x0000000000007941 */ /* 0x000fea0003800000 */
.L_x_71:
[----:B------:R-:W-:Y:S05]  /*bc50*/  EXIT ;  /* 0x000000000000794d */ /* 0x000fea0003800000 */
.L_x_17:
[----:B-1----:R-:W-:-:S04]  /*bc60*/  IMAD.U32 R8, RZ, RZ, UR6 ;  /* 0x00000006ff087e24 */ /* 0x002fc8000f8e00ff */
[----:B------:R1:W4:Y:S03]  /*bc70*/  SYNCS.PHASECHK.TRANS64.TRYWAIT P0, [R8+URZ], R7 ;  /* 0x00000007080075a7 */ /* 0x000326000800017f */
[----:B----4-:R-:W-:Y:S05]  /*bc80*/  @!P0 NANOSLEEP.SYNCS 0x989680 ;  /* 0x009896800000895d */ /* 0x010fea0003900000 */
[----:B------:R-:W4:Y:S02]  /*bc90*/  @!P0 SYNCS.PHASECHK.TRANS64 P0, [R8+URZ], R7 ;  /* 0x00000007080085a7 */ /* 0x000f24000800007f */
[----:B----4-:R-:W-:Y:S05]  /*bca0*/  @!P0 BRA `(.L_x_17) ;  /* 0xfffffffc00ec8947 */ /* 0x010fea000383ffff */
[----:B------:R-:W-:Y:S05]  /*bcb0*/  BRA `(.L_x_16) ;  /* 0xffffff5800407947 */ /* 0x000fea000383ffff */
.L_x_23:
[----:B-1----:R-:W-:-:S04]  /*bcc0*/  IMAD.U32 R9, RZ, RZ, UR14 ;  /* 0x0000000eff097e24 */ /* 0x002fc8000f8e00ff */
[----:B------:R1:W4:Y:S03]  /*bcd0*/  SYNCS.PHASECHK.TRANS64.TRYWAIT P0, [R9+URZ], R8 ;  /* 0x00000008090075a7 */ /* 0x000326000800017f */
[----:B----4-:R-:W-:Y:S05]  /*bce0*/  @!P0 NANOSLEEP.SYNCS 0x989680 ;  /* 0x009896800000895d */ /* 0x010fea0003900000 */
[----:B------:R-:W4:Y:S02]  /*bcf0*/  @!P0 SYNCS.PHASECHK.TRANS64 P0, [R9+URZ], R8 ;  /* 0x00000008090085a7 */ /* 0x000f24000800007f */
[----:B----4-:R-:W-:Y:S05]  /*bd00*/  @!P0 BRA `(.L_x_23) ;  /* 0xfffffffc00ec8947 */ /* 0x010fea000383ffff */
[----:B------:R-:W-:Y:S05]  /*bd10*/  BRA `(.L_x_22) ;  /* 0xffffff64007c7947 */ /* 0x000fea000383ffff */
.L_x_58:
[----:B------:R-:W-:Y:S01]  /*bd20*/  BSSY B1, `(.L_x_77) ;  /* 0x0000006000017945 */ /* 0x000fe20003800000 */
[----:B------:R-:W-:-:S07]  /*bd30*/  IMAD.MOV.U32 R6, RZ, RZ, -0x1 ;  /* 0xffffffffff067424 */ /* 0x000fce00078e00ff */
[----:B------:R-:W-:Y:S05]  /*bd40*/  WARPSYNC.COLLECTIVE R6, `(.L_x_78) ;  /* 0x00000000060c7348 */ /* 0x000fea0003c00000 */
[----:B------:R-:W-:Y:S02]  /*bd50*/  ELECT P1, UR62, PT ;  /* 0x00000000003e782f */ /* 0x000fe40003820000 */
[----:B------:R-:W-:Y:S01]  /*bd60*/  MOV R6, UR62 ;  /* 0x0000003e00067c02 */ /* 0x000fe20008000f00 */
[----:B------:R-:W-:Y:S10]  /*bd70*/  ENDCOLLECTIVE ;  /* 0x000000000000791b */ /* 0x000ff40003800000 */
.L_x_78:
[----:B------:R-:W-:Y:S05]  /*bd80*/  BSYNC B1 ;  /* 0x0000000000017941 */ /* 0x000fea0003800000 */
.L_x_77:
[----:B------:R-:W-:Y:S05]  /*bd90*/  BRA `(.L_x_79) ;  /* 0xfffffff000647947 */ /* 0x000fea000383ffff */
.L_x_61:
[----:B0-----:R0:W1:Y:S02]  /*bda0*/  SYNCS.PHASECHK.TRANS64.TRYWAIT P1, [R18+URZ+0x18], R9 ;  /* 0x00001809120075a7 */ /* 0x001064000802017f */
[----:B-1----:R-:W-:Y:S05]  /*bdb0*/  @!P1 NANOSLEEP.SYNCS 0x989680 ;  /* 0x009896800000995d */ /* 0x002fea0003900000 */
[----:B------:R-:W1:Y:S02]  /*bdc0*/  @!P1 SYNCS.PHASECHK.TRANS64 P1, [R18+URZ+0x18], R9 ;  /* 0x00001809120095a7 */ /* 0x000e64000802007f */
[----:B-1----:R-:W-:Y:S05]  /*bdd0*/  @!P1 BRA `(.L_x_61) ;  /* 0xfffffffc00f09947 */ /* 0x002fea000383ffff */
[----:B------:R-:W-:Y:S05]  /*bde0*/  BRA `(.L_x_80) ;  /* 0xfffffff000987947 */ /* 0x000fea000383ffff */
.L_x_70:
[----:B------:R-:W-:Y:S01]  /*bdf0*/  BSSY B0, `(.L_x_81) ;  /* 0x0000006000007945 */ /* 0x000fe20003800000 */
[----:B------:R-:W-:-:S07]  /*be00*/  IMAD.MOV.U32 R6, RZ, RZ, -0x1 ;  /* 0xffffffffff067424 */ /* 0x000fce00078e00ff */
[----:B------:R-:W-:Y:S05]  /*be10*/  WARPSYNC.COLLECTIVE R6, `(.L_x_82) ;  /* 0x00000000060c7348 */ /* 0x000fea0003c00000 */
[----:B------:R-:W-:Y:S02]  /*be20*/  ELECT P1, UR62, PT ;  /* 0x00000000003e782f */ /* 0x000fe40003820000 */
[----:B------:R-:W-:Y:S01]  /*be30*/  MOV R6, UR62 ;  /* 0x0000003e00067c02 */ /* 0x000fe20008000f00 */
[----:B------:R-:W-:Y:S10]  /*be40*/  ENDCOLLECTIVE ;  /* 0x000000000000791b */ /* 0x000ff40003800000 */
.L_x_82:
[----:B------:R-:W-:Y:S05]  /*be50*/  BSYNC B0 ;  /* 0x0000000000007941 */ /* 0x000fea0003800000 */
.L_x_81:
[----:B------:R-:W-:Y:S01]  /*be60*/  PLOP3.LUT P0, PT, P1, PT, PT, 0x80, 0x0 ;  /* 0x000000000000781c */ /* 0x000fe20000f0f070 */
[----:B------:R-:W-:-:S12]  /*be70*/  BRA `(.L_x_83) ;  /* 0xfffffff800e87947 */ /* 0x000fd8000383ffff */
.L_x_74:
[----:B0-----:R0:W1:Y:S02]  /*be80*/  SYNCS.PHASECHK.TRANS64.TRYWAIT P0, [R7+URZ], R0 ;  /* 0x00000000070075a7 */ /* 0x001064000800017f */
[----:B-1----:R-:W-:Y:S05]  /*be90*/  @!P0 NANOSLEEP.SYNCS 0x989680 ;  /* 0x009896800000895d */ /* 0x002fea0003900000 */
[----:B------:R-:W1:Y:S02]  /*bea0*/  @!P0 SYNCS.PHASECHK.TRANS64 P0, [R7+URZ], R0 ;  /* 0x00000000070085a7 */ /* 0x000e64000800007f */
[----:B-1----:R-:W-:Y:S05]  /*beb0*/  @!P0 BRA `(.L_x_74) ;  /* 0xfffffffc00f08947 */ /* 0x002fea000383ffff */
[----:B------:R-:W-:Y:S05]  /*bec0*/  BRA `(.L_x_84) ;  /* 0xfffffffc00287947 */ /* 0x000fea000383ffff */
.L_x_75:
[----:B0-----:R0:W1:Y:S02]  /*bed0*/  SYNCS.PHASECHK.TRANS64.TRYWAIT P0, [R9+URZ], R4 ;  /* 0x00000004090075a7 */ /* 0x001064000800017f */
[----:B-1----:R-:W-:Y:S05]  /*bee0*/  @!P0 NANOSLEEP.SYNCS 0x989680 ;  /* 0x009896800000895d */ /* 0x002fea0003900000 */
[----:B------:R-:W1:Y:S02]  /*bef0*/  @!P0 SYNCS.PHASECHK.TRANS64 P0, [R9+URZ], R4 ;  /* 0x00000004090085a7 */ /* 0x000e64000800007f */
[----:B-1----:R-:W-:Y:S05]  /*bf00*/  @!P0 BRA `(.L_x_75) ;  /* 0xfffffffc00f08947 */ /* 0x002fea000383ffff */
[----:B------:R-:W-:Y:S05]  /*bf10*/  BRA `(.L_x_85) ;  /* 0xfffffffc00307947 */ /* 0x000fea000383ffff */
.L_x_86:
[----:B------:R-:W-:-:S00]  /*bf20*/  BRA `(.L_x_86) ;  /* 0xfffffffc00fc7947 */ /* 0x000fc0000383ffff */
[----:B------:R-:W-:-:S00]  /*bf30*/  NOP ;  /* 0x0000000000007918 */ /* 0x000fc00000000000 */
        /* <DEDUP_REMOVED lines=12> */
.L_x_87:


//--------------------- .nv.shared._ZN7cutlass13device_kernelINS_4gemm6kernel13GemmUniversalIN4cute5tupleIJiiiiEEENS1_10collective13CollectiveMmaINS1_37MainloopSm90TmaGmmaWarpSpecializedFP8ILi3ENS5_IJNS4_1CILi1EEESB_SB_EEENS1_35KernelTmaWarpSpecializedCooperativeEEENS5_IJNSA_ILi512EEENSA_ILi32EEENSA_ILi128EEEEEENS_12float_e4m3_tENS5_IJlSB_lEEESJ_SK_NS4_8TiledMMAINS4_8MMA_AtomIJNS4_4SM904GMMA30MMA_64x32x32_F32E4M3E4M3_SS_TNILNSO_7ScaleInE1ELSQ_1EEEEEENS4_6LayoutINS5_IJNSA_ILi2EEESB_SB_EEENS5_IJSB_NSA_ILi0EEESW_EEEEENS5_IJNS4_10UnderscoreESZ_SZ_EEEEENS4_13SM90_TMA_LOADENS4_14ComposedLayoutINS4_7SwizzleILi3ELi4ELi3EEENS4_18smem_ptr_flag_bitsILi8EEENST_INS5_IJNSA_ILi8EEESH_EEENS5_IJSH_SB_EEEEEEEvNS4_8identityES12_S1C_vS1D_EENS_8epilogue10collective6detail29Sm90TmaWarpSpecializedAdapterINS1G_15DefaultEpilogueISJ_SK_SK_NS1F_6thread17LinearCombinationISJ_Li1EffLNS1K_9ScaleType4KindE0ELNS_15FloatRoundStyleE2ESJ_EENS1_15EpilogueDefaultEEEEEvvEEEEvNT_6ParamsE --------------------------
	.section	.nv.shared._ZN7cutlass13device_kernelINS_4gemm6kernel13GemmUniversalIN4cute5tupleIJiiiiEEENS1_10collective13CollectiveMmaINS1_37MainloopSm90TmaGmmaWarpSpecializedFP8ILi3ENS5_IJNS4_1CILi1EEESB_SB_EEENS1_35KernelTmaWarpSpecializedCooperativeEEENS5_IJNSA_ILi512EEENSA_ILi32EEENSA_ILi128EEEEEENS_12float_e4m3_tENS5_IJlSB_lEEESJ_SK_NS4_8TiledMMAINS4_8MMA_AtomIJNS4_4SM904GMMA30MMA_64x32x32_F32E4M3E4M3_SS_TNILNSO_7ScaleInE1ELSQ_1EEEEEENS4_6LayoutINS5_IJNSA_ILi2EEESB_SB_EEENS5_IJSB_NSA_ILi0EEESW_EEEEENS5_IJNS4_10UnderscoreESZ_SZ_EEEEENS4_13SM90_TMA_LOADENS4_14ComposedLayoutINS4_7SwizzleILi3ELi4ELi3EEENS4_18smem_ptr_flag_bitsILi8EEENST_INS5_IJNSA_ILi8EEESH_EEENS5_IJSH_SB_EEEEEEEvNS4_8identityES12_S1C_vS1D_EENS_8epilogue10collective6detail29Sm90TmaWarpSpecializedAdapterINS1G_15DefaultEpilogueISJ_SK_SK_NS1F_6thread17LinearCombinationISJ_Li1EffLNS1K_9ScaleType4KindE0ELNS_15FloatRoundStyleE2ESJ_EENS1_15EpilogueDefaultEEEEEvvEEEEvNT_6ParamsE,"aw",@nobits
	.sectionflags	@""
	.align	16
	.zero		1024


//--------------------- .nv.shared.reserved.0     --------------------------
	.section	.nv.shared.reserved.0,"aw",@nobits
	.weak		__nv_reservedSMEM_offset_0_alias
	.size		__nv_reservedSMEM_offset_0_alias, 0, 0
	.other		__nv_reservedSMEM_offset_0_alias,@"STO_CUDA_RESERVED_SHARED STV_DEFAULT"
__nv_reservedSMEM_offset_0_alias:
	.zero		0


//--------------------- .nv.global                --------------------------
	.section	.nv.global,"aw",@nobits
.nv.global:
	.type		_ZN40_INTERNAL_41fb3989_4_k_cu_4b3c22c8_120644cute1_E,@object
	.size		_ZN40_INTERNAL_41fb3989_4_k_cu_4b3c22c8_120644cute1_E,(_ZN40_INTERNAL_41fb3989_4_k_cu_4b3c22c8_120644cuda3std3__45__cpo6cbeginE - _ZN40_INTERNAL_41fb3989_4_k_cu_4b3c22c8_120644cute1_E)
_ZN40_INTERNAL_41fb3989_4_k_cu_4b3c22c8_120644cute1_E:
	.zero		1
	.type		_ZN40_INTERNAL_41fb3989_4_k_cu_4b3c22c8_120644cuda3std3__45__cpo6cbeginE,@object
	.size		_ZN40_INTERNAL_41fb3989_4_k_cu_4b3c22c8_120644cuda3std3__45__cpo6cbeginE,(_ZN40_INTERNAL_41fb3989_4_k_cu_4b3c22c8_120644cuda3std3__48in_placeE - _ZN40_INTERNAL_41fb3989_4_k_cu_4b3c22c8_120644cuda3std3__45__cpo6cbeginE)
_ZN40_INTERNAL_41fb3989_4_k_cu_4b3c22c8_120644cuda3std3__45__cpo6cbeginE:
	.zero		1
	.type		_ZN40_INTERNAL_41fb3989_4_k_cu_4b3c22c8_120644cuda3std3__48in_placeE,@object
	.size		_ZN40_INTERNAL_41fb3989_4_k_cu_4b3c22c8_120644cuda3std3__48in_placeE,(_ZN40_INTERNAL_41fb3989_4_k_cu_4b3c22c8_120644cuda3std6ranges3__45__cpo9iter_moveE - _ZN40_INTERNAL_41fb3989_4_k_cu_4b3c22c8_120644cuda3std3__48in_placeE)
_ZN40_INTERNAL_41fb3989_4_k_cu_4b3c22c8_120644cuda3std3__48in_placeE:
	.zero		1
	.type		_ZN40_INTERNAL_41fb3989_4_k_cu_4b3c22c8_120644cuda3std6ranges3__45__cpo9iter_moveE,@object
	.size		_ZN40_INTERNAL_41fb3989_4_k_cu_4b3c22c8_120644cuda3std6ranges3__45__cpo9iter_moveE,(_ZN40_INTERNAL_41fb3989_4_k_cu_4b3c22c8_120644cuda3std3__45__cpo5beginE - _ZN40_INTERNAL_41fb3989_4_k_cu_4b3c22c8_120644cuda3std6ranges3__45__cpo9iter_moveE)
_ZN40_INTERNAL_41fb3989_4_k_cu_4b3c22c8_120644cuda3std6ranges3__45__cpo9iter_moveE:
	.zero		1
	.type		_ZN40_INTERNAL_41fb3989_4_k_cu_4b3c22c8_120644cuda3std3__45__cpo5beginE,@object
	.size		_ZN40_INTERNAL_41fb3989_4_k_cu_4b3c22c8_120644cuda3std3__45__cpo5beginE,(_ZN40_INTERNAL_41fb3989_4_k_cu_4b3c22c8_120644cuda3std3__442_GLOBAL__N__41fb3989_4_k_cu_4b3c22c8_120646ignoreE - _ZN40_INTERNAL_41fb3989_4_k_cu_4b3c22c8_120644cuda3std3__45__cpo5beginE)
_ZN40_INTERNAL_41fb3989_4_k_cu_4b3c22c8_120644cuda3std3__45__cpo5beginE:
	.zero		1
	.type		_ZN40_INTERNAL_41fb3989_4_k_cu_4b3c22c8_120644cuda3std3__442_GLOBAL__N__41fb3989_4_k_cu_4b3c22c8_120646ignoreE,@object
	.size		_ZN40_INTERNAL_41fb3989_4_k_cu_4b3c22c8_120644cuda3std3__442_GLOBAL__N__41fb3989_4_k_cu_4b3c22c8_120646ignoreE,(_ZN40_INTERNAL_41fb3989_4_k_cu_4b3c22c8_120644cute7productE - _ZN40_INTERNAL_41fb3989_4_k_cu_4b3c22c8_120644cuda3std3__442_GLOBAL__N__41fb3989_4_k_cu_4b3c22c8_120646ignoreE)
_ZN40_INTERNAL_41fb3989_4_k_cu_4b3c22c8_120644cuda3std3__442_GLOBAL__N__41fb3989_4_k_cu_4b3c22c8_120646ignoreE:
	.zero		1
	.type		_ZN40_INTERNAL_41fb3989_4_k_cu_4b3c22c8_120644cute7productE,@object
	.size		_ZN40_INTERNAL_41fb3989_4_k_cu_4b3c22c8_120644cute7productE,(_ZN40_INTERNAL_41fb3989_4_k_cu_4b3c22c8_120644cuda3std3__45__cpo3endE - _ZN40_INTERNAL_41fb3989_4_k_cu_4b3c22c8_120644cute7productE)
_ZN40_INTERNAL_41fb3989_4_k_cu_4b3c22c8_120644cute7productE:
	.zero		1
	.type		_ZN40_INTERNAL_41fb3989_4_k_cu_4b3c22c8_120644cuda3std3__45__cpo3endE,@object
	.size		_ZN40_INTERNAL_41fb3989_4_k_cu_4b3c22c8_120644cuda3std3__45__cpo3endE,(_ZN40_INTERNAL_41fb3989_4_k_cu_4b3c22c8_120644cuda3std3__419piecewise_constructE - _ZN40_INTERNAL_41fb3989_4_k_cu_4b3c22c8_120644cuda3std3__45__cpo3endE)
_ZN40_INTERNAL_41fb3989_4_k_cu_4b3c22c8_120644cuda3std3__45__cpo3endE:
	.zero		1
	.type		_ZN40_INTERNAL_41fb3989_4_k_cu_4b3c22c8_120644cuda3std3__419piecewise_constructE,@object
	.size		_ZN40_INTERNAL_41fb3989_4_k_cu_4b3c22c8_120644cuda3std3__419piecewise_constructE,(_ZN40_INTERNAL_41fb3989_4_k_cu_4b3c22c8_120644cuda3std3__45__cpo4cendE - _ZN40_INTERNAL_41fb3989_4_k_cu_4b3c22c8_120644cuda3std3__419piecewise_constructE)
_ZN40_INTERNAL_41fb3989_4_k_cu_4b3c22c8_120644cuda3std3__419piecewise_constructE:
	.zero		1
	.type		_ZN40_INTERNAL_41fb3989_4_k_cu_4b3c22c8_120644cuda3std3__45__cpo4cendE,@object
	.size		_ZN40_INTERNAL_41fb3989_4_k_cu_4b3c22c8_120644cuda3std3__45__cpo4cendE,(_ZN40_INTERNAL_41fb3989_4_k_cu_4b3c22c8_120644cuda3std6ranges3__45__cpo4swapE - _ZN40_INTERNAL_41fb3989_4_k_cu_4b3c22c8_120644cuda3std3__45__cpo4cendE)
_ZN40_INTERNAL_41fb3989_4_k_cu_4b3c22c8_120644cuda3std3__45__cpo4cendE:
	.zero		1
	.type		_ZN40_INTERNAL_41fb3989_4_k_cu_4b3c22c8_120644cuda3std6ranges3__45__cpo4swapE,@object
	.size		_ZN40_INTERNAL_41fb3989_4_k_cu_4b3c22c8_120644cuda3std6ranges3__45__cpo4swapE,(.L_7 - _ZN40_INTERNAL_41fb3989_4_k_cu_4b3c22c8_120644cuda3std6ranges3__45__cpo4swapE)
_ZN40_INTERNAL_41fb3989_4_k_cu_4b3c22c8_120644cuda3std6ranges3__45__cpo4swapE:
	.zero		1
.L_7:


//--------------------- .nv.constant0._ZN7cutlass13device_kernelINS_4gemm6kernel13GemmUniversalIN4cute5tupleIJiiiiEEENS1_10collective13CollectiveMmaINS1_37MainloopSm90TmaGmmaWarpSpecializedFP8ILi3ENS5_IJNS4_1CILi1EEESB_SB_EEENS1_35KernelTmaWarpSpecializedCooperativeEEENS5_IJNSA_ILi512EEENSA_ILi32EEENSA_ILi128EEEEEENS_12float_e4m3_tENS5_IJlSB_lEEESJ_SK_NS4_8TiledMMAINS4_8MMA_AtomIJNS4_4SM904GMMA30MMA_64x32x32_F32E4M3E4M3_SS_TNILNSO_7ScaleInE1ELSQ_1EEEEEENS4_6LayoutINS5_IJNSA_ILi2EEESB_SB_EEENS5_IJSB_NSA_ILi0EEESW_EEEEENS5_IJNS4_10UnderscoreESZ_SZ_EEEEENS4_13SM90_TMA_LOADENS4_14ComposedLayoutINS4_7SwizzleILi3ELi4ELi3EEENS4_18smem_ptr_flag_bitsILi8EEENST_INS5_IJNSA_ILi8EEESH_EEENS5_IJSH_SB_EEEEEEEvNS4_8identityES12_S1C_vS1D_EENS_8epilogue10collective6detail29Sm90TmaWarpSpecializedAdapterINS1G_15DefaultEpilogueISJ_SK_SK_NS1F_6thread17LinearCombinationISJ_Li1EffLNS1K_9ScaleType4KindE0ELNS_15FloatRoundStyleE2ESJ_EENS1_15EpilogueDefaultEEEEEvvEEEEvNT_6ParamsE --------------------------
	.section	.nv.constant0._ZN7cutlass13device_kernelINS_4gemm6kernel13GemmUniversalIN4cute5tupleIJiiiiEEENS1_10collective13CollectiveMmaINS1_37MainloopSm90TmaGmmaWarpSpecializedFP8ILi3ENS5_IJNS4_1CILi1EEESB_SB_EEENS1_35KernelTmaWarpSpecializedCooperativeEEENS5_IJNSA_ILi512EEENSA_ILi32EEENSA_ILi128EEEEEENS_12float_e4m3_tENS5_IJlSB_lEEESJ_SK_NS4_8TiledMMAINS4_8MMA_AtomIJNS4_4SM904GMMA30MMA_64x32x32_F32E4M3E4M3_SS_TNILNSO_7ScaleInE1ELSQ_1EEEEEENS4_6LayoutINS5_IJNSA_ILi2EEESB_SB_EEENS5_IJSB_NSA_ILi0EEESW_EEEEENS5_IJNS4_10UnderscoreESZ_SZ_EEEEENS4_13SM90_TMA_LOADENS4_14ComposedLayoutINS4_7SwizzleILi3ELi4ELi3EEENS4_18smem_ptr_flag_bitsILi8EEENST_INS5_IJNSA_ILi8EEESH_EEENS5_IJSH_SB_EEEEEEEvNS4_8identityES12_S1C_vS1D_EENS_8epilogue10collective6detail29Sm90TmaWarpSpecializedAdapterINS1G_15DefaultEpilogueISJ_SK_SK_NS1F_6thread17LinearCombinationISJ_Li1EffLNS1K_9ScaleType4KindE0ELNS_15FloatRoundStyleE2ESJ_EENS1_15EpilogueDefaultEEEEEvvEEEEvNT_6ParamsE,"a",@progbits
	.sectionflags	@""
	.align	4
.nv.constant0._ZN7cutlass13device_kernelINS_4gemm6kernel13GemmUniversalIN4cute5tupleIJiiiiEEENS1_10collective13CollectiveMmaINS1_37MainloopSm90TmaGmmaWarpSpecializedFP8ILi3ENS5_IJNS4_1CILi1EEESB_SB_EEENS1_35KernelTmaWarpSpecializedCooperativeEEENS5_IJNSA_ILi512EEENSA_ILi32EEENSA_ILi128EEEEEENS_12float_e4m3_tENS5_IJlSB_lEEESJ_SK_NS4_8TiledMMAINS4_8MMA_AtomIJNS4_4SM904GMMA30MMA_64x32x32_F32E4M3E4M3_SS_TNILNSO_7ScaleInE1ELSQ_1EEEEEENS4_6LayoutINS5_IJNSA_ILi2EEESB_SB_EEENS5_IJSB_NSA_ILi0EEESW_EEEEENS5_IJNS4_10UnderscoreESZ_SZ_EEEEENS4_13SM90_TMA_LOADENS4_14ComposedLayoutINS4_7SwizzleILi3ELi4ELi3EEENS4_18smem_ptr_flag_bitsILi8EEENST_INS5_IJNSA_ILi8EEESH_EEENS5_IJSH_SB_EEEEEEEvNS4_8identityES12_S1C_vS1D_EENS_8epilogue10collective6detail29Sm90TmaWarpSpecializedAdapterINS1G_15DefaultEpilogueISJ_SK_SK_NS1F_6thread17LinearCombinationISJ_Li1EffLNS1K_9ScaleType4KindE0ELNS_15FloatRoundStyleE2ESJ_EENS1_15EpilogueDefaultEEEEEvvEEEEvNT_6ParamsE:
	.zero		1664


//--------------------- SYMBOLS --------------------------

	.type		.nv.reservedSmem.offset0,@object
	.size		.nv.reservedSmem.offset0,0x4
